	.target	sm_90a

	.elftype	@"ET_EXEC"


//--------------------- .note.nv.tkinfo           --------------------------
	.section	.note.nv.tkinfo,"",@"SHT_NOTE"
	.sectionflags	@"SHF_NOTE_NV_TKINFO"
	.tkinfo
        /*0018*/ 	.word	0x00000002
        /*0030*/ 	.string	""
        /*0030*/ 	.string	"ptxas"
        /*0030*/ 	.string	"Cuda compilation tools, release 13.0, V13.0.88"
        /*0030*/ 	.string	"Build cuda_13.0.r13.0/compiler.36424714_0"
        /*0030*/ 	.string	"-arch sm_90a -m 64 "



//--------------------- .note.nv.cuinfo           --------------------------
	.section	.note.nv.cuinfo,"",@"SHT_NOTE"
	.sectionflags	@"SHF_NOTE_NV_CUINFO"
        /*0018*/ 	.short	0x0002
        /*001a*/ 	.short	0x005a
        /*001c*/ 	.short	0x0082
	.zero		2


//--------------------- .nv.info                  --------------------------
	.section	.nv.info,"",@"SHT_CUDA_INFO"
	.align	4


	//----- nvinfo : EIATTR_REGCOUNT
	.align		4
        /*0000*/ 	.byte	0x04, 0x2f
        /*0002*/ 	.short	(.L_12 - .L_11)
	.align		4
.L_11:
        /*0004*/ 	.word	index@(_ZN7cutlass13device_kernelINS_4gemm6kernel13GemmUniversalIN4cute5tupleIJiiiiEEENS1_10collective13CollectiveMmaINS1_37MainloopSm90TmaGmmaWarpSpecializedFP8ILi9ENS5_IJNS4_1CILi1EEESB_SB_EEENS1_32KernelTmaWarpSpecializedPingpongEEENS5_IJNSA_ILi64EEENSA_ILi32EEENSA_ILi256EEEEEENS_12float_e4m3_tENS5_IJlSB_lEEESJ_SK_NS4_8TiledMMAINS4_8MMA_AtomIJNS4_4SM904GMMA30MMA_64x32x32_F32E4M3E4M3_SS_TNILNSO_7ScaleInE1ELSQ_1EEEEEENS4_6LayoutISC_NS5_IJNSA_ILi0EEESU_SU_EEEEENS5_IJNS4_10UnderscoreESX_SX_EEEEENS4_13SM90_TMA_LOADENS4_14ComposedLayoutINS4_7SwizzleILi3ELi4ELi3EEENS4_18smem_ptr_flag_bitsILi8EEENST_INS5_IJNSA_ILi8EEENSA_ILi128EEEEEENS5_IJS17_SB_EEEEEEEvNS4_8identityES10_S1B_vS1C_EENS_8epilogue10collective6detail29Sm90TmaWarpSpecializedAdapterINS1F_15DefaultEpilogueISJ_SK_SK_NS1E_6thread17LinearCombinationISJ_Li1EffLNS1J_9ScaleType4KindE0ELNS_15FloatRoundStyleE2ESJ_EENS1_15EpilogueDefaultEEEEEvvEEEEvNT_6ParamsE)
        /*0008*/ 	.word	0x000000a8


	//----- nvinfo : EIATTR_FRAME_SIZE
	.align		4
.L_12:
        /*000c*/ 	.byte	0x04, 0x11
        /*000e*/ 	.short	(.L_14 - .L_13)
	.align		4
.L_13:
        /*0010*/ 	.word	index@(_ZN7cutlass13device_kernelINS_4gemm6kernel13GemmUniversalIN4cute5tupleIJiiiiEEENS1_10collective13CollectiveMmaINS1_37MainloopSm90TmaGmmaWarpSpecializedFP8ILi9ENS5_IJNS4_1CILi1EEESB_SB_EEENS1_32KernelTmaWarpSpecializedPingpongEEENS5_IJNSA_ILi64EEENSA_ILi32EEENSA_ILi256EEEEEENS_12float_e4m3_tENS5_IJlSB_lEEESJ_SK_NS4_8TiledMMAINS4_8MMA_AtomIJNS4_4SM904GMMA30MMA_64x32x32_F32E4M3E4M3_SS_TNILNSO_7ScaleInE1ELSQ_1EEEEEENS4_6LayoutISC_NS5_IJNSA_ILi0EEESU_SU_EEEEENS5_IJNS4_10UnderscoreESX_SX_EEEEENS4_13SM90_TMA_LOADENS4_14ComposedLayoutINS4_7SwizzleILi3ELi4ELi3EEENS4_18smem_ptr_flag_bitsILi8EEENST_INS5_IJNSA_ILi8EEENSA_ILi128EEEEEENS5_IJS17_SB_EEEEEEEvNS4_8identityES10_S1B_vS1C_EENS_8epilogue10collective6detail29Sm90TmaWarpSpecializedAdapterINS1F_15DefaultEpilogueISJ_SK_SK_NS1E_6thread17LinearCombinationISJ_Li1EffLNS1J_9ScaleType4KindE0ELNS_15FloatRoundStyleE2ESJ_EENS1_15EpilogueDefaultEEEEEvvEEEEvNT_6ParamsE)
        /*0014*/ 	.word	0x00000000


	//----- nvinfo : EIATTR_MIN_STACK_SIZE
	.align		4
.L_14:
        /*0018*/ 	.byte	0x04, 0x12
        /*001a*/ 	.short	(.L_16 - .L_15)
	.align		4
.L_15:
        /*001c*/ 	.word	index@(_ZN7cutlass13device_kernelINS_4gemm6kernel13GemmUniversalIN4cute5tupleIJiiiiEEENS1_10collective13CollectiveMmaINS1_37MainloopSm90TmaGmmaWarpSpecializedFP8ILi9ENS5_IJNS4_1CILi1EEESB_SB_EEENS1_32KernelTmaWarpSpecializedPingpongEEENS5_IJNSA_ILi64EEENSA_ILi32EEENSA_ILi256EEEEEENS_12float_e4m3_tENS5_IJlSB_lEEESJ_SK_NS4_8TiledMMAINS4_8MMA_AtomIJNS4_4SM904GMMA30MMA_64x32x32_F32E4M3E4M3_SS_TNILNSO_7ScaleInE1ELSQ_1EEEEEENS4_6LayoutISC_NS5_IJNSA_ILi0EEESU_SU_EEEEENS5_IJNS4_10UnderscoreESX_SX_EEEEENS4_13SM90_TMA_LOADENS4_14ComposedLayoutINS4_7SwizzleILi3ELi4ELi3EEENS4_18smem_ptr_flag_bitsILi8EEENST_INS5_IJNSA_ILi8EEENSA_ILi128EEEEEENS5_IJS17_SB_EEEEEEEvNS4_8identityES10_S1B_vS1C_EENS_8epilogue10collective6detail29Sm90TmaWarpSpecializedAdapterINS1F_15DefaultEpilogueISJ_SK_SK_NS1E_6thread17LinearCombinationISJ_Li1EffLNS1J_9ScaleType4KindE0ELNS_15FloatRoundStyleE2ESJ_EENS1_15EpilogueDefaultEEEEEvvEEEEvNT_6ParamsE)
        /*0020*/ 	.word	0x00000000
.L_16:


//--------------------- .nv.compat                --------------------------
	.section	.nv.compat,"",@"SHT_CUDA_COMPAT_INFO"
	.align	4
        /*0000*/ 	.byte	0x02, 0x09, 0x01, 0x00, 0x02, 0x02, 0x04, 0x00, 0x02, 0x05, 0x05, 0x00, 0x03, 0x07, 0x01, 0x01
        /*0010*/ 	.byte	0x02, 0x03, 0x01, 0x00, 0x02, 0x06, 0x01, 0x00, 0x04, 0x0b, 0x08, 0x00, 0x00, 0x00, 0x00, 0x00
        /*0020*/ 	.byte	0x00, 0x00, 0x00, 0x00


//--------------------- .nv.info._ZN7cutlass13device_kernelINS_4gemm6kernel13GemmUniversalIN4cute5tupleIJiiiiEEENS1_10collective13CollectiveMmaINS1_37MainloopSm90TmaGmmaWarpSpecializedFP8ILi9ENS5_IJNS4_1CILi1EEESB_SB_EEENS1_32KernelTmaWarpSpecializedPingpongEEENS5_IJNSA_ILi64EEENSA_ILi32EEENSA_ILi256EEEEEENS_12float_e4m3_tENS5_IJlSB_lEEESJ_SK_NS4_8TiledMMAINS4_8MMA_AtomIJNS4_4SM904GMMA30MMA_64x32x32_F32E4M3E4M3_SS_TNILNSO_7ScaleInE1ELSQ_1EEEEEENS4_6LayoutISC_NS5_IJNSA_ILi0EEESU_SU_EEEEENS5_IJNS4_10UnderscoreESX_SX_EEEEENS4_13SM90_TMA_LOADENS4_14ComposedLayoutINS4_7SwizzleILi3ELi4ELi3EEENS4_18smem_ptr_flag_bitsILi8EEENST_INS5_IJNSA_ILi8EEENSA_ILi128EEEEEENS5_IJS17_SB_EEEEEEEvNS4_8identityES10_S1B_vS1C_EENS_8epilogue10collective6detail29Sm90TmaWarpSpecializedAdapterINS1F_15DefaultEpilogueISJ_SK_SK_NS1E_6thread17LinearCombinationISJ_Li1EffLNS1J_9ScaleType4KindE0ELNS_15FloatRoundStyleE2ESJ_EENS1_15EpilogueDefaultEEEEEvvEEEEvNT_6ParamsE --------------------------
	.section	.nv.info._ZN7cutlass13device_kernelINS_4gemm6kernel13GemmUniversalIN4cute5tupleIJiiiiEEENS1_10collective13CollectiveMmaINS1_37MainloopSm90TmaGmmaWarpSpecializedFP8ILi9ENS5_IJNS4_1CILi1EEESB_SB_EEENS1_32KernelTmaWarpSpecializedPingpongEEENS5_IJNSA_ILi64EEENSA_ILi32EEENSA_ILi256EEEEEENS_12float_e4m3_tENS5_IJlSB_lEEESJ_SK_NS4_8TiledMMAINS4_8MMA_AtomIJNS4_4SM904GMMA30MMA_64x32x32_F32E4M3E4M3_SS_TNILNSO_7ScaleInE1ELSQ_1EEEEEENS4_6LayoutISC_NS5_IJNSA_ILi0EEESU_SU_EEEEENS5_IJNS4_10UnderscoreESX_SX_EEEEENS4_13SM90_TMA_LOADENS4_14ComposedLayoutINS4_7SwizzleILi3ELi4ELi3EEENS4_18smem_ptr_flag_bitsILi8EEENST_INS5_IJNSA_ILi8EEENSA_ILi128EEEEEENS5_IJS17_SB_EEEEEEEvNS4_8identityES10_S1B_vS1C_EENS_8epilogue10collective6detail29Sm90TmaWarpSpecializedAdapterINS1F_15DefaultEpilogueISJ_SK_SK_NS1E_6thread17LinearCombinationISJ_Li1EffLNS1J_9ScaleType4KindE0ELNS_15FloatRoundStyleE2ESJ_EENS1_15EpilogueDefaultEEEEEvvEEEEvNT_6ParamsE,"",@"SHT_CUDA_INFO"
	.sectionflags	@""
	.align	4


	//----- nvinfo : EIATTR_CUDA_API_VERSION
	.align		4
        /*0000*/ 	.byte	0x04, 0x37
        /*0002*/ 	.short	(.L_18 - .L_17)
.L_17:
        /*0004*/ 	.word	0x00000082


	//----- nvinfo : EIATTR_KPARAM_INFO
	.align		4
.L_18:
        /*0008*/ 	.byte	0x04, 0x17
        /*000a*/ 	.short	(.L_20 - .L_19)
.L_19:
        /*000c*/ 	.word	0x00000000
        /*0010*/ 	.short	0x0000
        /*0012*/ 	.short	0x0070
        /*0014*/ 	.byte	0x00, 0xf0, 0x01, 0x10


	//----- nvinfo : EIATTR_SPARSE_MMA_MASK
	.align		4
.L_20:
        /*0018*/ 	.byte	0x03, 0x50
        /*001a*/ 	.short	0x0000


	//----- nvinfo : EIATTR_MAXREG_COUNT
	.align		4
        /*001c*/ 	.byte	0x03, 0x1b
        /*001e*/ 	.short	0x00a8


	//----- nvinfo : EIATTR_NUM_BARRIERS
	.align		4
        /*0020*/ 	.byte	0x02, 0x4c
        /*0022*/ 	.byte	0x01
	.zero		1


	//----- nvinfo : EIATTR_MERCURY_ISA_VERSION
	.align		4
        /*0024*/ 	.byte	0x03, 0x5f
        /*0026*/ 	.short	0x0101


	//----- nvinfo : EIATTR_INT_WARP_WIDE_INSTR_OFFSETS
	.align		4
        /*0028*/ 	.byte	0x04, 0x31
        /*002a*/ 	.short	(.L_22 - .L_21)


	//   ....[0]....
.L_21:
        /*002c*/ 	.word	0x000004b0


	//   ....[1]....
        /*0030*/ 	.word	0x000004d0


	//   ....[2]....
        /*0034*/ 	.word	0x00000550


	//   ....[3]....
        /*0038*/ 	.word	0x00000560


	//   ....[4]....
        /*003c*/ 	.word	0x00000570


	//   ....[5]....
        /*0040*/ 	.word	0x00000590


	//   ....[6]....
        /*0044*/ 	.word	0x00000620


	//   ....[7]....
        /*0048*/ 	.word	0x00000640


	//----- nvinfo : EIATTR_COOP_GROUP_MASK_REGIDS
	.align		4
.L_22:
        /*004c*/ 	.byte	0x04, 0x29
        /*004e*/ 	.short	(.L_24 - .L_23)


	//   ....[0]....
.L_23:
        /*0050*/ 	.word	0xffffffff


	//   ....[1]....
        /*0054*/ 	.word	0xffffffff


	//   ....[2]....
        /*0058*/ 	.word	0xffffffff


	//   ....[3]....
        /*005c*/ 	.word	0xffffffff


	//   ....[4]....
        /*0060*/ 	.word	0xffffffff


	//   ....[5]....
        /*0064*/ 	.word	0xffffffff


	//----- nvinfo : EIATTR_COOP_GROUP_INSTR_OFFSETS
	.align		4
.L_24:
        /*0068*/ 	.byte	0x04, 0x28
        /*006a*/ 	.short	(.L_26 - .L_25)


	//   ....[0]....
.L_25:
        /*006c*/ 	.word	0x00000060


	//   ....[1]....
        /*0070*/ 	.word	0x00000070


	//   ....[2]....
        /*0074*/ 	.word	0x00000130


	//   ....[3]....
        /*0078*/ 	.word	0x00000390


	//   ....[4]....
        /*007c*/ 	.word	0x000003d0


	//   ....[5]....
        /*0080*/ 	.word	0x00000410


	//----- nvinfo : EIATTR_REG_RECONFIG
	.align		4
.L_26:
        /*0084*/ 	.byte	0x01, 0x54
	.zero		2


	//----- nvinfo : EIATTR_MBARRIER_INSTR_OFFSETS
	.align		4
        /*0088*/ 	.byte	0x04, 0x39
        /*008a*/ 	.short	(.L_28 - .L_27)


	//   ....[0]....
.L_27:
        /*008c*/ 	.word	0x00000250
        /*0090*/ 	.word	0x000000ff
        /*0094*/ 	.word	0x00000000
        /*0098*/ 	.short	0x0100
        /*009a*/ 	.byte	0x08
	.zero		1


	//   ....[1]....
        /*009c*/ 	.word	0x00000260
        /*00a0*/ 	.word	0x000000ff
        /*00a4*/ 	.word	0x00000048
        /*00a8*/ 	.short	0x0100
        /*00aa*/ 	.byte	0x08
	.zero		1


	//   ....[2]....
        /*00ac*/ 	.word	0x00000270
        /*00b0*/ 	.word	0x000000ff
        /*00b4*/ 	.word	0x00000008
        /*00b8*/ 	.short	0x0100
        /*00ba*/ 	.byte	0x08
	.zero		1


	//   ....[3]....
        /*00bc*/ 	.word	0x00000280
        /*00c0*/ 	.word	0x000000ff
        /*00c4*/ 	.word	0x00000050
        /*00c8*/ 	.short	0x0100
        /*00ca*/ 	.byte	0x08
	.zero		1


	//   ....[4]....
        /*00cc*/ 	.word	0x00000290
        /*00d0*/ 	.word	0x000000ff
        /*00d4*/ 	.word	0x00000010
        /*00d8*/ 	.short	0x0100
        /*00da*/ 	.byte	0x08
	.zero		1


	//   ....[5]....
        /*00dc*/ 	.word	0x000002a0
        /*00e0*/ 	.word	0x000000ff
        /*00e4*/ 	.word	0x00000058
        /*00e8*/ 	.short	0x0100
        /*00ea*/ 	.byte	0x08
	.zero		1


	//   ....[6]....
        /*00ec*/ 	.word	0x000002b0
        /*00f0*/ 	.word	0x000000ff
        /*00f4*/ 	.word	0x00000018
        /*00f8*/ 	.short	0x0100
        /*00fa*/ 	.byte	0x08
	.zero		1


	//   ....[7]....
        /*00fc*/ 	.word	0x000002c0
        /*0100*/ 	.word	0x000000ff
        /*0104*/ 	.word	0x00000060
        /*0108*/ 	.short	0x0100
        /*010a*/ 	.byte	0x08
	.zero		1


	//   ....[8]....
        /*010c*/ 	.word	0x000002d0
        /*0110*/ 	.word	0x000000ff
        /*0114*/ 	.word	0x00000020
        /*0118*/ 	.short	0x0100
        /*011a*/ 	.byte	0x08
	.zero		1


	//   ....[9]....
        /*011c*/ 	.word	0x000002e0
        /*0120*/ 	.word	0x000000ff
        /*0124*/ 	.word	0x00000068
        /*0128*/ 	.short	0x0100
        /*012a*/ 	.byte	0x08
	.zero		1


	//   ....[10]....
        /*012c*/ 	.word	0x000002f0
        /*0130*/ 	.word	0x000000ff
        /*0134*/ 	.word	0x00000028
        /*0138*/ 	.short	0x0100
        /*013a*/ 	.byte	0x08
	.zero		1


	//   ....[11]....
        /*013c*/ 	.word	0x00000300
        /*0140*/ 	.word	0x000000ff
        /*0144*/ 	.word	0x00000070
        /*0148*/ 	.short	0x0100
        /*014a*/ 	.byte	0x08
	.zero		1


	//   ....[12]....
        /*014c*/ 	.word	0x00000310
        /*0150*/ 	.word	0x000000ff
        /*0154*/ 	.word	0x00000030
        /*0158*/ 	.short	0x0100
        /*015a*/ 	.byte	0x08
	.zero		1


	//   ....[13]....
        /*015c*/ 	.word	0x00000320
        /*0160*/ 	.word	0x000000ff
        /*0164*/ 	.word	0x00000078
        /*0168*/ 	.short	0x0100
        /*016a*/ 	.byte	0x08
	.zero		1


	//   ....[14]....
        /*016c*/ 	.word	0x00000330
        /*0170*/ 	.word	0x000000ff
        /*0174*/ 	.word	0x00000038
        /*0178*/ 	.short	0x0100
        /*017a*/ 	.byte	0x08
	.zero		1


	//   ....[15]....
        /*017c*/ 	.word	0x00000340
        /*0180*/ 	.word	0x000000ff
        /*0184*/ 	.word	0x00000080
        /*0188*/ 	.short	0x0100
        /*018a*/ 	.byte	0x08
	.zero		1


	//   ....[16]....
        /*018c*/ 	.word	0x00000350
        /*0190*/ 	.word	0x000000ff
        /*0194*/ 	.word	0x00000040
        /*0198*/ 	.short	0x0100
        /*019a*/ 	.byte	0x08
	.zero		1


	//   ....[17]....
        /*019c*/ 	.word	0x00000360
        /*01a0*/ 	.word	0x000000ff
        /*01a4*/ 	.word	0x00000088
        /*01a8*/ 	.short	0x0100
        /*01aa*/ 	.byte	0x08
	.zero		1


	//   ....[18]....
        /*01ac*/ 	.word	0x00000680
        /*01b0*/ 	.word	0x000000ff
        /*01b4*/ 	.word	0x000000c0
        /*01b8*/ 	.short	0x0100
        /*01ba*/ 	.byte	0x08
	.zero		1


	//   ....[19]....
        /*01bc*/ 	.word	0x000006f0
        /*01c0*/ 	.word	0x000000ff
        /*01c4*/ 	.word	0x000000c8
        /*01c8*/ 	.short	0x0100
        /*01ca*/ 	.byte	0x08
	.zero		1


	//   ....[20]....
        /*01cc*/ 	.word	0x00000710
        /*01d0*/ 	.word	0x000000ff
        /*01d4*/ 	.word	0x000000a0
        /*01d8*/ 	.short	0x0100
        /*01da*/ 	.byte	0x09
	.zero		1


	//   ....[21]....
        /*01dc*/ 	.word	0x00000720
        /*01e0*/ 	.word	0x000000ff
        /*01e4*/ 	.word	0x000000a8
        /*01e8*/ 	.short	0x0100
        /*01ea*/ 	.byte	0x09
	.zero		1


	//   ....[22]....
        /*01ec*/ 	.word	0x00000730
        /*01f0*/ 	.word	0x000000ff
        /*01f4*/ 	.word	0x000000b0
        /*01f8*/ 	.short	0x0100
        /*01fa*/ 	.byte	0x09
	.zero		1


	//   ....[23]....
        /*01fc*/ 	.word	0x00000740
        /*0200*/ 	.word	0x000000ff
        /*0204*/ 	.word	0x000000b8
        /*0208*/ 	.short	0x0100
        /*020a*/ 	.byte	0x09
	.zero		1


	//   ....[24]....
        /*020c*/ 	.word	0x00001570
        /*0210*/ 	.word	0x000000ff
        /*0214*/ 	.word	0xfffffff8
        /*0218*/ 	.short	0x010a
        /*021a*/ 	.byte	0x0f
	.zero		1


	//   ....[25]....
        /*021c*/ 	.word	0x00001750
        /*0220*/ 	.word	0x000000ff
        /*0224*/ 	.word	0x00000000
        /*0228*/ 	.short	0x010a
        /*022a*/ 	.byte	0x06
	.zero		1


	//   ....[26]....
        /*022c*/ 	.word	0x00001790
        /*0230*/ 	.word	0x000000ff
        /*0234*/ 	.word	0x00000000
        /*0238*/ 	.short	0x010a
        /*023a*/ 	.byte	0x06
	.zero		1


	//   ....[27]....
        /*023c*/ 	.word	0x00001d90
        /*0240*/ 	.word	0x000000ff
        /*0244*/ 	.word	0x00000000
        /*0248*/ 	.short	0x010a
        /*024a*/ 	.byte	0x09
	.zero		1


	//   ....[28]....
        /*024c*/ 	.word	0x00001dd0
        /*0250*/ 	.word	0x000000ff
        /*0254*/ 	.word	0x00000000
        /*0258*/ 	.short	0x010a
        /*025a*/ 	.byte	0x09
	.zero		1


	//   ....[29]....
        /*025c*/ 	.word	0x000022b0
        /*0260*/ 	.word	0x000000ff
        /*0264*/ 	.word	0x00000000
        /*0268*/ 	.short	0x0101
        /*026a*/ 	.byte	0x08
	.zero		1


	//   ....[30]....
        /*026c*/ 	.word	0x00002520
        /*0270*/ 	.word	0x00000010
        /*0274*/ 	.word	0x00000000
        /*0278*/ 	.short	0x0101
        /*027a*/ 	.byte	0x16
	.zero		1


	//   ....[31]....
        /*027c*/ 	.word	0x00002600
        /*0280*/ 	.word	0x000000ff
        /*0284*/ 	.word	0x00000000
        /*0288*/ 	.short	0x0101
        /*028a*/ 	.byte	0x08
	.zero		1


	//   ....[32]....
        /*028c*/ 	.word	0x000026b0
        /*0290*/ 	.word	0x000000ff
        /*0294*/ 	.word	0x00000008
        /*0298*/ 	.short	0x010a
        /*029a*/ 	.byte	0x0f
	.zero		1


	//   ....[33]....
        /*029c*/ 	.word	0x00003c50
        /*02a0*/ 	.word	0x00000004
        /*02a4*/ 	.word	0x00000000
        /*02a8*/ 	.short	0x0101
        /*02aa*/ 	.byte	0x16
	.zero		1


	//   ....[34]....
        /*02ac*/ 	.word	0x00004530
        /*02b0*/ 	.word	0x00000010
        /*02b4*/ 	.word	0x00000048
        /*02b8*/ 	.short	0x010a
        /*02ba*/ 	.byte	0x3f
	.zero		1


	//   ....[35]....
        /*02bc*/ 	.word	0x00004980
        /*02c0*/ 	.word	0x00000006
        /*02c4*/ 	.word	0x000000c8
        /*02c8*/ 	.short	0x0101
        /*02ca*/ 	.byte	0x3f
	.zero		1


	//   ....[36]....
        /*02cc*/ 	.word	0x000050e0
        /*02d0*/ 	.word	0x00000006
        /*02d4*/ 	.word	0x00000000
        /*02d8*/ 	.short	0x010a
        /*02da*/ 	.byte	0x3f
	.zero		1


	//   ....[37]....
        /*02dc*/ 	.word	0x00005160
        /*02e0*/ 	.word	0x00000007
        /*02e4*/ 	.word	0x00000000
        /*02e8*/ 	.short	0x010a
        /*02ea*/ 	.byte	0x3f
	.zero		1


	//   ....[38]....
        /*02ec*/ 	.word	0x000051f0
        /*02f0*/ 	.word	0x00000006
        /*02f4*/ 	.word	0x00000000
        /*02f8*/ 	.short	0x010a
        /*02fa*/ 	.byte	0x3f
	.zero		1


	//   ....[39]....
        /*02fc*/ 	.word	0x00005280
        /*0300*/ 	.word	0x00000009
        /*0304*/ 	.word	0x00000000
        /*0308*/ 	.short	0x010a
        /*030a*/ 	.byte	0x3f
	.zero		1


	//   ....[40]....
        /*030c*/ 	.word	0x00005310
        /*0310*/ 	.word	0x00000006
        /*0314*/ 	.word	0x00000000
        /*0318*/ 	.short	0x010a
        /*031a*/ 	.byte	0x3f
	.zero		1


	//   ....[41]....
        /*031c*/ 	.word	0x000053a0
        /*0320*/ 	.word	0x00000009
        /*0324*/ 	.word	0x00000000
        /*0328*/ 	.short	0x010a
        /*032a*/ 	.byte	0x3f
	.zero		1


	//   ....[42]....
        /*032c*/ 	.word	0x00005430
        /*0330*/ 	.word	0x0000000a
        /*0334*/ 	.word	0x00000000
        /*0338*/ 	.short	0x010a
        /*033a*/ 	.byte	0x3f
	.zero		1


	//   ....[43]....
        /*033c*/ 	.word	0x000054c0
        /*0340*/ 	.word	0x0000000b
        /*0344*/ 	.word	0x00000000
        /*0348*/ 	.short	0x010a
        /*034a*/ 	.byte	0x3f
	.zero		1


	//   ....[44]....
        /*034c*/ 	.word	0x00005550
        /*0350*/ 	.word	0x00000003
        /*0354*/ 	.word	0x00000000
        /*0358*/ 	.short	0x010a
        /*035a*/ 	.byte	0x3f
	.zero		1


	//   ....[45]....
        /*035c*/ 	.word	0x000055c0
        /*0360*/ 	.word	0x00000010
        /*0364*/ 	.word	0xfffffff8
        /*0368*/ 	.short	0x010a
        /*036a*/ 	.byte	0x3f
	.zero		1


	//   ....[46]....
        /*036c*/ 	.word	0x00005620
        /*0370*/ 	.word	0x00000010
        /*0374*/ 	.word	0x00000000
        /*0378*/ 	.short	0x010a
        /*037a*/ 	.byte	0x3f
	.zero		1


	//   ....[47]....
        /*037c*/ 	.word	0x00005680
        /*0380*/ 	.word	0x00000011
        /*0384*/ 	.word	0x00000000
        /*0388*/ 	.short	0x010a
        /*038a*/ 	.byte	0x3f
	.zero		1


	//   ....[48]....
        /*038c*/ 	.word	0x000056e0
        /*0390*/ 	.word	0x00000010
        /*0394*/ 	.word	0x00000008
        /*0398*/ 	.short	0x010a
        /*039a*/ 	.byte	0x3f
	.zero		1


	//   ....[49]....
        /*039c*/ 	.word	0x000057b0
        /*03a0*/ 	.word	0x00000010
        /*03a4*/ 	.word	0x00000048
        /*03a8*/ 	.short	0x010a
        /*03aa*/ 	.byte	0x3f
	.zero		1


	//   ....[50]....
        /*03ac*/ 	.word	0x00005890
        /*03b0*/ 	.word	0x00000006
        /*03b4*/ 	.word	0x00000000
        /*03b8*/ 	.short	0x010a
        /*03ba*/ 	.byte	0x3f
	.zero		1


	//   ....[51]....
        /*03bc*/ 	.word	0x000058e0
        /*03c0*/ 	.word	0x00000007
        /*03c4*/ 	.word	0x00000000
        /*03c8*/ 	.short	0x010a
        /*03ca*/ 	.byte	0x3f
	.zero		1


	//   ....[52]....
        /*03cc*/ 	.word	0x00005930
        /*03d0*/ 	.word	0x00000006
        /*03d4*/ 	.word	0x00000000
        /*03d8*/ 	.short	0x010a
        /*03da*/ 	.byte	0x3f
	.zero		1


	//   ....[53]....
        /*03dc*/ 	.word	0x00005980
        /*03e0*/ 	.word	0x00000009
        /*03e4*/ 	.word	0x00000000
        /*03e8*/ 	.short	0x010a
        /*03ea*/ 	.byte	0x3f
	.zero		1


	//   ....[54]....
        /*03ec*/ 	.word	0x000059d0
        /*03f0*/ 	.word	0x00000006
        /*03f4*/ 	.word	0x00000000
        /*03f8*/ 	.short	0x010a
        /*03fa*/ 	.byte	0x3f
	.zero		1


	//   ....[55]....
        /*03fc*/ 	.word	0x00005a20
        /*0400*/ 	.word	0x00000009
        /*0404*/ 	.word	0x00000000
        /*0408*/ 	.short	0x010a
        /*040a*/ 	.byte	0x3f
	.zero		1


	//   ....[56]....
        /*040c*/ 	.word	0x00005a70
        /*0410*/ 	.word	0x0000000a
        /*0414*/ 	.word	0x00000000
        /*0418*/ 	.short	0x010a
        /*041a*/ 	.byte	0x3f
	.zero		1


	//   ....[57]....
        /*041c*/ 	.word	0x00005ac0
        /*0420*/ 	.word	0x0000000b
        /*0424*/ 	.word	0x00000000
        /*0428*/ 	.short	0x010a
        /*042a*/ 	.byte	0x3f
	.zero		1


	//----- nvinfo : EIATTR_NUM_MBARRIERS
	.align		4
.L_28:
        /*042c*/ 	.byte	0x03, 0x38
        /*042e*/ 	.short	0x0018


	//----- nvinfo : EIATTR_EXIT_INSTR_OFFSETS
	.align		4
        /*0430*/ 	.byte	0x04, 0x1c
        /*0432*/ 	.short	(.L_30 - .L_29)


	//   ....[0]....
.L_29:
        /*0434*/ 	.word	0x00001220


	//   ....[1]....
        /*0438*/ 	.word	0x00001280


	//   ....[2]....
        /*043c*/ 	.word	0x00004260


	//   ....[3]....
        /*0440*/ 	.word	0x00004290


	//   ....[4]....
        /*0444*/ 	.word	0x000055a0


	//----- nvinfo : EIATTR_MAX_THREADS
	.align		4
.L_30:
        /*0448*/ 	.byte	0x04, 0x05
        /*044a*/ 	.short	(.L_32 - .L_31)
.L_31:
        /*044c*/ 	.word	0x00000180
        /*0450*/ 	.word	0x00000001
        /*0454*/ 	.word	0x00000001


	//----- nvinfo : EIATTR_CRS_STACK_SIZE
	.align		4
.L_32:
        /*0458*/ 	.byte	0x04, 0x1e
        /*045a*/ 	.short	(.L_34 - .L_33)
.L_33:
        /*045c*/ 	.word	0x00000000


	//----- nvinfo : EIATTR_CBANK_PARAM_SIZE
	.align		4
.L_34:
        /*0460*/ 	.byte	0x03, 0x19
        /*0462*/ 	.short	0x0470


	//----- nvinfo : EIATTR_PARAM_CBANK
	.align		4
        /*0464*/ 	.byte	0x04, 0x0a
        /*0466*/ 	.short	(.L_36 - .L_35)
	.align		4
.L_35:
        /*0468*/ 	.word	index@(.nv.constant0._ZN7cutlass13device_kernelINS_4gemm6kernel13GemmUniversalIN4cute5tupleIJiiiiEEENS1_10collective13CollectiveMmaINS1_37MainloopSm90TmaGmmaWarpSpecializedFP8ILi9ENS5_IJNS4_1CILi1EEESB_SB_EEENS1_32KernelTmaWarpSpecializedPingpongEEENS5_IJNSA_ILi64EEENSA_ILi32EEENSA_ILi256EEEEEENS_12float_e4m3_tENS5_IJlSB_lEEESJ_SK_NS4_8TiledMMAINS4_8MMA_AtomIJNS4_4SM904GMMA30MMA_64x32x32_F32E4M3E4M3_SS_TNILNSO_7ScaleInE1ELSQ_1EEEEEENS4_6LayoutISC_NS5_IJNSA_ILi0EEESU_SU_EEEEENS5_IJNS4_10UnderscoreESX_SX_EEEEENS4_13SM90_TMA_LOADENS4_14ComposedLayoutINS4_7SwizzleILi3ELi4ELi3EEENS4_18smem_ptr_flag_bitsILi8EEENST_INS5_IJNSA_ILi8EEENSA_ILi128EEEEEENS5_IJS17_SB_EEEEEEEvNS4_8identityES10_S1B_vS1C_EENS_8epilogue10collective6detail29Sm90TmaWarpSpecializedAdapterINS1F_15DefaultEpilogueISJ_SK_SK_NS1E_6thread17LinearCombinationISJ_Li1EffLNS1J_9ScaleType4KindE0ELNS_15FloatRoundStyleE2ESJ_EENS1_15EpilogueDefaultEEEEEvvEEEEvNT_6ParamsE)
        /*046c*/ 	.short	0x0210
        /*046e*/ 	.short	0x0470


	//----- nvinfo : EIATTR_SW_WAR
	.align		4
.L_36:
        /*0470*/ 	.byte	0x04, 0x36
        /*0472*/ 	.short	(.L_38 - .L_37)
.L_37:
        /*0474*/ 	.word	0x00000008
.L_38:


//--------------------- .nv.callgraph             --------------------------
	.section	.nv.callgraph,"",@"SHT_CUDA_CALLGRAPH"
	.align	4
	.sectionentsize	8
	.align		4
        /*0000*/ 	.word	0x00000000
	.align		4
        /*0004*/ 	.word	0xffffffff
	.align		4
        /*0008*/ 	.word	0x00000000
	.align		4
        /*000c*/ 	.word	0xfffffffe
	.align		4
        /*0010*/ 	.word	0x00000000
	.align		4
        /*0014*/ 	.word	0xfffffffd
	.align		4
        /*0018*/ 	.word	0x00000000
	.align		4
        /*001c*/ 	.word	0xfffffffc


//--------------------- .nv.constant4             --------------------------
	.section	.nv.constant4,"a",@progbits
	.align	8
	.align		8
.nv.constant4:
        /*0000*/ 	.dword	_ZN40_INTERNAL_ea7bea44_4_k_cu_f33fff25_111114cuda3std3__45__cpo5beginE
	.align		8
        /*0008*/ 	.dword	_ZN40_INTERNAL_ea7bea44_4_k_cu_f33fff25_111114cuda3std3__45__cpo3endE
	.align		8
        /*0010*/ 	.dword	_ZN40_INTERNAL_ea7bea44_4_k_cu_f33fff25_111114cuda3std3__45__cpo6cbeginE
	.align		8
        /*0018*/ 	.dword	_ZN40_INTERNAL_ea7bea44_4_k_cu_f33fff25_111114cuda3std3__45__cpo4cendE
	.align		8
        /*0020*/ 	.dword	_ZN40_INTERNAL_ea7bea44_4_k_cu_f33fff25_111114cuda3std3__442_GLOBAL__N__ea7bea44_4_k_cu_f33fff25_111116ignoreE
	.align		8
        /*0028*/ 	.dword	_ZN40_INTERNAL_ea7bea44_4_k_cu_f33fff25_111114cuda3std3__419piecewise_constructE
	.align		8
        /*0030*/ 	.dword	_ZN40_INTERNAL_ea7bea44_4_k_cu_f33fff25_111114cuda3std3__48in_placeE
	.align		8
        /*0038*/ 	.dword	_ZN40_INTERNAL_ea7bea44_4_k_cu_f33fff25_111114cuda3std6ranges3__45__cpo4swapE
	.align		8
        /*0040*/ 	.dword	_ZN40_INTERNAL_ea7bea44_4_k_cu_f33fff25_111114cuda3std6ranges3__45__cpo9iter_moveE
	.align		8
        /*0048*/ 	.dword	_ZN40_INTERNAL_ea7bea44_4_k_cu_f33fff25_111114cute7productE
	.align		8
        /*0050*/ 	.dword	_ZN40_INTERNAL_ea7bea44_4_k_cu_f33fff25_111114cute1_E


//--------------------- .text._ZN7cutlass13device_kernelINS_4gemm6kernel13GemmUniversalIN4cute5tupleIJiiiiEEENS1_10collective13CollectiveMmaINS1_37MainloopSm90TmaGmmaWarpSpecializedFP8ILi9ENS5_IJNS4_1CILi1EEESB_SB_EEENS1_32KernelTmaWarpSpecializedPingpongEEENS5_IJNSA_ILi64EEENSA_ILi32EEENSA_ILi256EEEEEENS_12float_e4m3_tENS5_IJlSB_lEEESJ_SK_NS4_8TiledMMAINS4_8MMA_AtomIJNS4_4SM904GMMA30MMA_64x32x32_F32E4M3E4M3_SS_TNILNSO_7ScaleInE1ELSQ_1EEEEEENS4_6LayoutISC_NS5_IJNSA_ILi0EEESU_SU_EEEEENS5_IJNS4_10UnderscoreESX_SX_EEEEENS4_13SM90_TMA_LOADENS4_14ComposedLayoutINS4_7SwizzleILi3ELi4ELi3EEENS4_18smem_ptr_flag_bitsILi8EEENST_INS5_IJNSA_ILi8EEENSA_ILi128EEEEEENS5_IJS17_SB_EEEEEEEvNS4_8identityES10_S1B_vS1C_EENS_8epilogue10collective6detail29Sm90TmaWarpSpecializedAdapterINS1F_15DefaultEpilogueISJ_SK_SK_NS1E_6thread17LinearCombinationISJ_Li1EffLNS1J_9ScaleType4KindE0ELNS_15FloatRoundStyleE2ESJ_EENS1_15EpilogueDefaultEEEEEvvEEEEvNT_6ParamsE --------------------------
	.section	.text._ZN7cutlass13device_kernelINS_4gemm6kernel13GemmUniversalIN4cute5tupleIJiiiiEEENS1_10collective13CollectiveMmaINS1_37MainloopSm90TmaGmmaWarpSpecializedFP8ILi9ENS5_IJNS4_1CILi1EEESB_SB_EEENS1_32KernelTmaWarpSpecializedPingpongEEENS5_IJNSA_ILi64EEENSA_ILi32EEENSA_ILi256EEEEEENS_12float_e4m3_tENS5_IJlSB_lEEESJ_SK_NS4_8TiledMMAINS4_8MMA_AtomIJNS4_4SM904GMMA30MMA_64x32x32_F32E4M3E4M3_SS_TNILNSO_7ScaleInE1ELSQ_1EEEEEENS4_6LayoutISC_NS5_IJNSA_ILi0EEESU_SU_EEEEENS5_IJNS4_10UnderscoreESX_SX_EEEEENS4_13SM90_TMA_LOADENS4_14ComposedLayoutINS4_7SwizzleILi3ELi4ELi3EEENS4_18smem_ptr_flag_bitsILi8EEENST_INS5_IJNSA_ILi8EEENSA_ILi128EEEEEENS5_IJS17_SB_EEEEEEEvNS4_8identityES10_S1B_vS1C_EENS_8epilogue10collective6detail29Sm90TmaWarpSpecializedAdapterINS1F_15DefaultEpilogueISJ_SK_SK_NS1E_6thread17LinearCombinationISJ_Li1EffLNS1J_9ScaleType4KindE0ELNS_15FloatRoundStyleE2ESJ_EENS1_15EpilogueDefaultEEEEEvvEEEEvNT_6ParamsE,"ax",@progbits
	.align	128
.text._ZN7cutlass13device_kernelINS_4gemm6kernel13GemmUniversalIN4cute5tupleIJiiiiEEENS1_10collective13CollectiveMmaINS1_37MainloopSm90TmaGmmaWarpSpecializedFP8ILi9ENS5_IJNS4_1CILi1EEESB_SB_EEENS1_32KernelTmaWarpSpecializedPingpongEEENS5_IJNSA_ILi64EEENSA_ILi32EEENSA_ILi256EEEEEENS_12float_e4m3_tENS5_IJlSB_lEEESJ_SK_NS4_8TiledMMAINS4_8MMA_AtomIJNS4_4SM904GMMA30MMA_64x32x32_F32E4M3E4M3_SS_TNILNSO_7ScaleInE1ELSQ_1EEEEEENS4_6LayoutISC_NS5_IJNSA_ILi0EEESU_SU_EEEEENS5_IJNS4_10UnderscoreESX_SX_EEEEENS4_13SM90_TMA_LOADENS4_14ComposedLayoutINS4_7SwizzleILi3ELi4ELi3EEENS4_18smem_ptr_flag_bitsILi8EEENST_INS5_IJNSA_ILi8EEENSA_ILi128EEEEEENS5_IJS17_SB_EEEEEEEvNS4_8identityES10_S1B_vS1C_EENS_8epilogue10collective6detail29Sm90TmaWarpSpecializedAdapterINS1F_15DefaultEpilogueISJ_SK_SK_NS1E_6thread17LinearCombinationISJ_Li1EffLNS1J_9ScaleType4KindE0ELNS_15FloatRoundStyleE2ESJ_EENS1_15EpilogueDefaultEEEEEvvEEEEvNT_6ParamsE:
        .type           _ZN7cutlass13device_kernelINS_4gemm6kernel13GemmUniversalIN4cute5tupleIJiiiiEEENS1_10collective13CollectiveMmaINS1_37MainloopSm90TmaGmmaWarpSpecializedFP8ILi9ENS5_IJNS4_1CILi1EEESB_SB_EEENS1_32KernelTmaWarpSpecializedPingpongEEENS5_IJNSA_ILi64EEENSA_ILi32EEENSA_ILi256EEEEEENS_12float_e4m3_tENS5_IJlSB_lEEESJ_SK_NS4_8TiledMMAINS4_8MMA_AtomIJNS4_4SM904GMMA30MMA_64x32x32_F32E4M3E4M3_SS_TNILNSO_7ScaleInE1ELSQ_1EEEEEENS4_6LayoutISC_NS5_IJNSA_ILi0EEESU_SU_EEEEENS5_IJNS4_10UnderscoreESX_SX_EEEEENS4_13SM90_TMA_LOADENS4_14ComposedLayoutINS4_7SwizzleILi3ELi4ELi3EEENS4_18smem_ptr_flag_bitsILi8EEENST_INS5_IJNSA_ILi8EEENSA_ILi128EEEEEENS5_IJS17_SB_EEEEEEEvNS4_8identityES10_S1B_vS1C_EENS_8epilogue10collective6detail29Sm90TmaWarpSpecializedAdapterINS1F_15DefaultEpilogueISJ_SK_SK_NS1E_6thread17LinearCombinationISJ_Li1EffLNS1J_9ScaleType4KindE0ELNS_15FloatRoundStyleE2ESJ_EENS1_15EpilogueDefaultEEEEEvvEEEEvNT_6ParamsE,@function
        .size           _ZN7cutlass13device_kernelINS_4gemm6kernel13GemmUniversalIN4cute5tupleIJiiiiEEENS1_10collective13CollectiveMmaINS1_37MainloopSm90TmaGmmaWarpSpecializedFP8ILi9ENS5_IJNS4_1CILi1EEESB_SB_EEENS1_32KernelTmaWarpSpecializedPingpongEEENS5_IJNSA_ILi64EEENSA_ILi32EEENSA_ILi256EEEEEENS_12float_e4m3_tENS5_IJlSB_lEEESJ_SK_NS4_8TiledMMAINS4_8MMA_AtomIJNS4_4SM904GMMA30MMA_64x32x32_F32E4M3E4M3_SS_TNILNSO_7ScaleInE1ELSQ_1EEEEEENS4_6LayoutISC_NS5_IJNSA_ILi0EEESU_SU_EEEEENS5_IJNS4_10UnderscoreESX_SX_EEEEENS4_13SM90_TMA_LOADENS4_14ComposedLayoutINS4_7SwizzleILi3ELi4ELi3EEENS4_18smem_ptr_flag_bitsILi8EEENST_INS5_IJNSA_ILi8EEENSA_ILi128EEEEEENS5_IJS17_SB_EEEEEEEvNS4_8identityES10_S1B_vS1C_EENS_8epilogue10collective6detail29Sm90TmaWarpSpecializedAdapterINS1F_15DefaultEpilogueISJ_SK_SK_NS1E_6thread17LinearCombinationISJ_Li1EffLNS1J_9ScaleType4KindE0ELNS_15FloatRoundStyleE2ESJ_EENS1_15EpilogueDefaultEEEEEvvEEEEvNT_6ParamsE,(.L_x_119 - _ZN7cutlass13device_kernelINS_4gemm6kernel13GemmUniversalIN4cute5tupleIJiiiiEEENS1_10collective13CollectiveMmaINS1_37MainloopSm90TmaGmmaWarpSpecializedFP8ILi9ENS5_IJNS4_1CILi1EEESB_SB_EEENS1_32KernelTmaWarpSpecializedPingpongEEENS5_IJNSA_ILi64EEENSA_ILi32EEENSA_ILi256EEEEEENS_12float_e4m3_tENS5_IJlSB_lEEESJ_SK_NS4_8TiledMMAINS4_8MMA_AtomIJNS4_4SM904GMMA30MMA_64x32x32_F32E4M3E4M3_SS_TNILNSO_7ScaleInE1ELSQ_1EEEEEENS4_6LayoutISC_NS5_IJNSA_ILi0EEESU_SU_EEEEENS5_IJNS4_10UnderscoreESX_SX_EEEEENS4_13SM90_TMA_LOADENS4_14ComposedLayoutINS4_7SwizzleILi3ELi4ELi3EEENS4_18smem_ptr_flag_bitsILi8EEENST_INS5_IJNSA_ILi8EEENSA_ILi128EEEEEENS5_IJS17_SB_EEEEEEEvNS4_8identityES10_S1B_vS1C_EENS_8epilogue10collective6detail29Sm90TmaWarpSpecializedAdapterINS1F_15DefaultEpilogueISJ_SK_SK_NS1E_6thread17LinearCombinationISJ_Li1EffLNS1J_9ScaleType4KindE0ELNS_15FloatRoundStyleE2ESJ_EENS1_15EpilogueDefaultEEEEEvvEEEEvNT_6ParamsE)
        .other          _ZN7cutlass13device_kernelINS_4gemm6kernel13GemmUniversalIN4cute5tupleIJiiiiEEENS1_10collective13CollectiveMmaINS1_37MainloopSm90TmaGmmaWarpSpecializedFP8ILi9ENS5_IJNS4_1CILi1EEESB_SB_EEENS1_32KernelTmaWarpSpecializedPingpongEEENS5_IJNSA_ILi64EEENSA_ILi32EEENSA_ILi256EEEEEENS_12float_e4m3_tENS5_IJlSB_lEEESJ_SK_NS4_8TiledMMAINS4_8MMA_AtomIJNS4_4SM904GMMA30MMA_64x32x32_F32E4M3E4M3_SS_TNILNSO_7ScaleInE1ELSQ_1EEEEEENS4_6LayoutISC_NS5_IJNSA_ILi0EEESU_SU_EEEEENS5_IJNS4_10UnderscoreESX_SX_EEEEENS4_13SM90_TMA_LOADENS4_14ComposedLayoutINS4_7SwizzleILi3ELi4ELi3EEENS4_18smem_ptr_flag_bitsILi8EEENST_INS5_IJNSA_ILi8EEENSA_ILi128EEEEEENS5_IJS17_SB_EEEEEEEvNS4_8identityES10_S1B_vS1C_EENS_8epilogue10collective6detail29Sm90TmaWarpSpecializedAdapterINS1F_15DefaultEpilogueISJ_SK_SK_NS1E_6thread17LinearCombinationISJ_Li1EffLNS1J_9ScaleType4KindE0ELNS_15FloatRoundStyleE2ESJ_EENS1_15EpilogueDefaultEEEEEvvEEEEvNT_6ParamsE,@"STO_CUDA_ENTRY STV_DEFAULT"
_ZN7cutlass13device_kernelINS_4gemm6kernel13GemmUniversalIN4cute5tupleIJiiiiEEENS1_10collective13CollectiveMmaINS1_37MainloopSm90TmaGmmaWarpSpecializedFP8ILi9ENS5_IJNS4_1CILi1EEESB_SB_EEENS1_32KernelTmaWarpSpecializedPingpongEEENS5_IJNSA_ILi64EEENSA_ILi32EEENSA_ILi256EEEEEENS_12float_e4m3_tENS5_IJlSB_lEEESJ_SK_NS4_8TiledMMAINS4_8MMA_AtomIJNS4_4SM904GMMA30MMA_64x32x32_F32E4M3E4M3_SS_TNILNSO_7ScaleInE1ELSQ_1EEEEEENS4_6LayoutISC_NS5_IJNSA_ILi0EEESU_SU_EEEEENS5_IJNS4_10UnderscoreESX_SX_EEEEENS4_13SM90_TMA_LOADENS4_14ComposedLayoutINS4_7SwizzleILi3ELi4ELi3EEENS4_18smem_ptr_flag_bitsILi8EEENST_INS5_IJNSA_ILi8EEENSA_ILi128EEEEEENS5_IJS17_SB_EEEEEEEvNS4_8identityES10_S1B_vS1C_EENS_8epilogue10collective6detail29Sm90TmaWarpSpecializedAdapterINS1F_15DefaultEpilogueISJ_SK_SK_NS1E_6thread17LinearCombinationISJ_Li1EffLNS1J_9ScaleType4KindE0ELNS_15FloatRoundStyleE2ESJ_EENS1_15EpilogueDefaultEEEEEvvEEEEvNT_6ParamsE:
[----:B------:R-:W-:Y:S01]  /*0000*/  LDC R1, c[0x0][0x28] ;  /* 0x00000a00ff017b82 */ /* 0x000fe20000000800 */
[----:B------:R-:W0:Y:S01]  /*0010*/  S2R R12, SR_TID.X ;  /* 0x00000000000c7919 */ /* 0x000e220000002100 */
[----:B------:R-:W-:Y:S01]  /*0020*/  ELECT P0, URZ, PT ;  /* 0x00000000003f782f */ /* 0x000fe20003800000 */
[----:B------:R-:W-:Y:S01]  /*0030*/  BSSY B0, `(.L_x_0) ;  /* 0x000000f000007945 */ /* 0x000fe20003800000 */
[--C-:B0-----:R-:W-:Y:S02]  /*0040*/  SHF.R.U32.HI R0, RZ, 0x5, R12.reuse ;  /* 0x00000005ff007819 */ /* 0x101fe4000001160c */
[----:B------:R-:W-:-:S03]  /*0050*/  SHF.R.U32.HI R4, RZ, 0x7, R12 ;  /* 0x00000007ff047819 */ /* 0x000fc6000001160c */
[----:B------:R-:W0:Y:S04]  /*0060*/  SHFL.IDX PT, R2, R0, RZ, 0x1f ;  /* 0x00001fff00027589 */ /* 0x000e2800000e0000 */
[----:B------:R1:W2:Y:S01]  /*0070*/  SHFL.IDX PT, R5, R4, RZ, 0x1f ;  /* 0x00001fff04057589 */ /* 0x0002a200000e0000 */
[----:B0-----:R-:W-:-:S13]  /*0080*/  ISETP.NE.OR P0, PT, R2, RZ, !P0 ;  /* 0x000000ff0200720c */ /* 0x001fda0004705670 */
[----:B-12---:R-:W-:Y:S05]  /*0090*/  @P0 BRA `(.L_x_1) ;  /* 0x0000000000200947 */ /* 0x006fea0003800000 */
[----:B------:R-:W-:Y:S02]  /*00a0*/  ULDC.64 UR4, c[0x0][0x198] ;  /* 0x0000660000047ab9 */ /* 0x000fe40000000a00 */
[----:B------:R-:W-:Y:S02]  /*00b0*/  UIADD3 UR6, UP0, UR4, 0xf0, URZ ;  /* 0x000000f004067890 */ /* 0x000fe4000ff1e03f */
[----:B------:R-:W-:Y:S02]  /*00c0*/  UIADD3 UR4, UP1, UR4, 0x1f0, URZ ;  /* 0x000001f004047890 */ /* 0x000fe4000ff3e03f */
[----:B------:R-:W-:Y:S02]  /*00d0*/  UIADD3.X UR7, URZ, UR5, URZ, UP0, !UPT ;  /* 0x000000053f077290 */ /* 0x000fe400087fe43f */
[----:B------:R-:W-:-:S07]  /*00e0*/  UIADD3.X UR5, URZ, UR5, URZ, UP1, !UPT ;  /* 0x000000053f057290 */ /* 0x000fce0008ffe43f */
[----:B------:R0:W-:Y:S02]  /*00f0*/  UTMACCTL.PF [UR6] ;  /* 0x00000000060079b9 */ /* 0x0001e40008040000 */
[----:B------:R0:W-:Y:S02]  /*0100*/  UTMACCTL.PF [UR4] ;  /* 0x00000000040079b9 */ /* 0x0001e40008040000 */
[----:B0-----:R-:W-:Y:S01]  /*0110*/  NOP ;  /* 0x0000000000007918 */ /* 0x001fe20000000000 */
.L_x_1:
[----:B------:R-:W-:Y:S05]  /*0120*/  BSYNC B0 ;  /* 0x0000000000007941 */ /* 0x000fea0003800000 */
.L_x_0:
[----:B------:R-:W0:Y:S02]  /*0130*/  SHFL.IDX PT, R3, R0, RZ, 0x1f ;  /* 0x00001fff00037589 */ /* 0x000e2400000e0000 */
[----:B0-----:R-:W-:-:S13]  /*0140*/  ISETP.NE.AND P0, PT, R3, RZ, PT ;  /* 0x000000ff0300720c */ /* 0x001fda0003f05270 */
[----:B------:R-:W-:Y:S05]  /*0150*/  @P0 BRA `(.L_x_2) ;  /* 0x00000000008c0947 */ /* 0x000fea0003800000 */
[----:B------:R-:W-:Y:S01]  /*0160*/  ELECT P0, URZ, PT ;  /* 0x00000000003f782f */ /* 0x000fe20003800000 */
[----:B------:R-:W-:-:S12]  /*0170*/  BSSY B0, `(.L_x_2) ;  /* 0x0000021000007945 */ /* 0x000fd80003800000 */
[----:B------:R-:W-:Y:S05]  /*0180*/  @!P0 BRA `(.L_x_3) ;  /* 0x00000000007c8947 */ /* 0x000fea0003800000 */
[----:B------:R-:W0:Y:S01]  /*0190*/  S2UR UR8, SR_CgaCtaId ;  /* 0x00000000000879c3 */ /* 0x000e220000008800 */
[----:B------:R-:W-:Y:S01]  /*01a0*/  UMOV UR4, 0x400 ;  /* 0x0000040000047882 */ /* 0x000fe20000000000 */
[----:B------:R-:W-:Y:S01]  /*01b0*/  UMOV UR5, 0x1 ;  /* 0x0000000100057882 */ /* 0x000fe20000000000 */
[----:B------:R-:W-:Y:S02]  /*01c0*/  UMOV UR6, 0x80 ;  /* 0x0000008000067882 */ /* 0x000fe40000000000 */
[----:B------:R-:W-:-:S04]  /*01d0*/  UIADD3 UR6, -UR6, 0x100000, URZ ;  /* 0x0010000006067890 */ /* 0x000fc8000fffe13f */
[----:B------:R-:W-:Y:S02]  /*01e0*/  USHF.L.U32 UR7, UR6, 0xb, URZ ;  /* 0x0000000b06077899 */ /* 0x000fe4000800063f */
[----:B------:R-:W-:Y:S02]  /*01f0*/  USHF.L.U32 UR6, UR6, 0x1, URZ ;  /* 0x0000000106067899 */ /* 0x000fe4000800063f */
[----:B0-----:R-:W-:Y:S02]  /*0200*/  ULEA UR8, UR8, UR4, 0x18 ;  /* 0x0000000408087291 */ /* 0x001fe4000f8ec03f */
[----:B------:R-:W-:-:S04]  /*0210*/  UIADD3 UR4, -UR5, 0x100000, URZ ;  /* 0x0010000005047890 */ /* 0x000fc8000fffe13f */
[----:B------:R-:W-:Y:S02]  /*0220*/  USHF.L.U32 UR5, UR4, 0xb, URZ ;  /* 0x0000000b04057899 */ /* 0x000fe4000800063f */
[----:B------:R-:W-:Y:S01]  /*0230*/  USHF.L.U32 UR4, UR4, 0x1, URZ ;  /* 0x0000000104047899 */ /* 0x000fe2000800063f */
[----:B------:R-:W0:Y:S11]  /*0240*/  FENCE.VIEW.ASYNC.S ;  /* 0x00000000000073c6 */ /* 0x000e360000000000 */
[----:B0-----:R0:W1:Y:S01]  /*0250*/  SYNCS.EXCH.64 URZ, [UR8], UR4 ;  /* 0x00000004083f75b2 */ /* 0x0010620008000100 */
[----:B------:R0:W2:Y:S01]  /*0260*/  SYNCS.EXCH.64 URZ, [UR8+0x48], UR6 ;  /* 0x00004806083f75b2 */ /* 0x0000a20008000100 */
[----:B------:R0:W3:Y:S01]  /*0270*/  SYNCS.EXCH.64 URZ, [UR8+0x8], UR4 ;  /* 0x00000804083f75b2 */ /* 0x0000e20008000100 */
[----:B------:R0:W4:Y:S01]  /*0280*/  SYNCS.EXCH.64 URZ, [UR8+0x50], UR6 ;  /* 0x00005006083f75b2 */ /* 0x0001220008000100 */
[----:B------:R0:W0:Y:S01]  /*0290*/  SYNCS.EXCH.64 URZ, [UR8+0x10], UR4 ;  /* 0x00001004083f75b2 */ /* 0x0000220008000100 */
        /* <DEDUP_REMOVED lines=13> */
[----:B------:R-:W-:Y:S01]  /*0370*/  NOP ;  /* 0x0000000000007918 */ /* 0x000fe20000000000 */
.L_x_3:
[----:B0-----:R-:W-:Y:S05]  /*0380*/  BSYNC B0 ;  /* 0x0000000000007941 */ /* 0x001fea0003800000 */
.L_x_2:
[----:B------:R-:W0:Y:S01]  /*0390*/  SHFL.IDX PT, R6, R0, RZ, 0x1f ;  /* 0x00001fff00067589 */ /* 0x000e2200000e0000 */
[----:B------:R-:W-:Y:S01]  /*03a0*/  ELECT P0, URZ, PT ;  /* 0x00000000003f782f */ /* 0x000fe20003800000 */
[----:B------:R-:W-:Y:S01]  /*03b0*/  NOP ;  /* 0x0000000000007918 */ /* 0x000fe20000000000 */
[----:B------:R-:W-:Y:S01]  /*03c0*/  ELECT P1, URZ, PT ;  /* 0x00000000003f782f */ /* 0x000fe20003820000 */
[----:B------:R-:W5:Y:S01]  /*03d0*/  SHFL.IDX PT, R3, R0, RZ, 0x1f ;  /* 0x00001fff00037589 */ /* 0x000f6200000e0000 */
[----:B------:R-:W-:Y:S01]  /*03e0*/  UMOV UR4, 0x20 ;  /* 0x0000002000047882 */ /* 0x000fe20000000000 */
[----:B------:R-:W-:Y:S01]  /*03f0*/  UMOV UR11, 0x80 ;  /* 0x00000080000b7882 */ /* 0x000fe20000000000 */
[----:B------:R-:W-:Y:S01]  /*0400*/  NOP ;  /* 0x0000000000007918 */ /* 0x000fe20000000000 */
[----:B------:R-:W1:Y:S01]  /*0410*/  SHFL.IDX PT, R4, R4, RZ, 0x1f ;  /* 0x00001fff04047589 */ /* 0x000e6200000e0000 */
[C---:B------:R-:W-:Y:S01]  /*0420*/  VIADD R33, R5.reuse, 0xffffffff ;  /* 0xffffffff05217836 */ /* 0x040fe20000000000 */
[----:B------:R-:W-:Y:S01]  /*0430*/  ULDC.64 UR20, c[0x0][0x208] ;  /* 0x0000820000147ab9 */ /* 0x000fe20000000a00 */
[----:B------:R-:W-:-:S03]  /*0440*/  ISETP.NE.AND P3, PT, R5, RZ, PT ;  /* 0x000000ff0500720c */ /* 0x000fc60003f65270 */
[----:B------:R-:W-:Y:S02]  /*0450*/  ISETP.GE.U32.AND P2, PT, R33, 0x2, PT ;  /* 0x000000022100780c */ /* 0x000fe40003f46070 */
[----:B0-----:R-:W-:Y:S02]  /*0460*/  ISETP.NE.OR P0, PT, R6, RZ, !P0 ;  /* 0x000000ff0600720c */ /* 0x001fe40004705670 */
[----:B-----5:R-:W-:Y:S02]  /*0470*/  ISETP.NE.OR P1, PT, R3, RZ, !P1 ;  /* 0x000000ff0300720c */ /* 0x020fe40004f25670 */
[----:B------:R-:W-:Y:S02]  /*0480*/  SHF.R.S32.HI R3, RZ, 0x1f, R2 ;  /* 0x0000001fff037819 */ /* 0x000fe40000011402 */
[----:B-1----:R-:W-:Y:S02]  /*0490*/  R2UR UR15, R4 ;  /* 0x00000000040f72ca */ /* 0x002fe400000e0000 */
[----:B------:R-:W-:-:S05]  /*04a0*/  LEA.HI R3, R3, R2, RZ, 0x2 ;  /* 0x0000000203037211 */ /* 0x000fca00078f10ff */
[----:B------:R-:W-:Y:S01]  /*04b0*/  VOTEU.ALL UP0, P0 ;  /* 0x00000000003f7886 */ /* 0x000fe20000000000 */
[----:B------:R-:W-:Y:S01]  /*04c0*/  LOP3.LUT R3, R3, 0xfffffffc, RZ, 0xc0, !PT ;  /* 0xfffffffc03037812 */ /* 0x000fe200078ec0ff */
[----:B------:R-:W-:-:S03]  /*04d0*/  VOTEU.ALL UP1, P1 ;  /* 0x00000000003f7886 */ /* 0x000fc60000820000 */
[----:B------:R-:W0:Y:S01]  /*04e0*/  @!UP0 S2UR UR7, SR_CgaCtaId ;  /* 0x00000000000789c3 */ /* 0x000e220000008800 */
[----:B------:R-:W-:Y:S01]  /*04f0*/  @!UP0 UMOV UR6, 0x400 ;  /* 0x0000040000068882 */ /* 0x000fe20000000000 */
[----:B------:R-:W-:-:S04]  /*0500*/  @!UP0 UIADD3 UR4, -UR4, 0x100000, URZ ;  /* 0x0010000004048890 */ /* 0x000fc8000fffe13f */
[----:B------:R-:W-:Y:S02]  /*0510*/  @!UP0 USHF.L.U32 UR5, UR4, 0xb, URZ ;  /* 0x0000000b04058899 */ /* 0x000fe4000800063f */
[----:B------:R-:W-:Y:S01]  /*0520*/  @!UP0 USHF.L.U32 UR4, UR4, 0x1, URZ ;  /* 0x0000000104048899 */ /* 0x000fe2000800063f */
[----:B------:R-:W-:Y:S01]  /*0530*/  IMAD.IADD R20, R2, 0x1, -R3 ;  /* 0x0000000102147824 */ /* 0x000fe200078e0a03 */
[----:B------:R-:W-:Y:S01]  /*0540*/  @!UP1 UMOV UR9, 0x400 ;  /* 0x0000040000099882 */ /* 0x000fe20000000000 */
[----:B------:R-:W-:Y:S01]  /*0550*/  VOTEU.ALL UP2, P1 ;  /* 0x00000000003f7886 */ /* 0x000fe20000840000 */
[----:B------:R-:W-:Y:S01]  /*0560*/  VOTEU.ALL UP3, P1 ;  /* 0x00000000003f7886 */ /* 0x000fe20000860000 */
[----:B------:R-:W-:Y:S01]  /*0570*/  VOTEU.ALL UP4, P1 ;  /* 0x00000000003f7886 */ /* 0x000fe20000880000 */
[----:B------:R-:W1:Y:S01]  /*0580*/  @!UP1 S2UR UR10, SR_CgaCtaId ;  /* 0x00000000000a99c3 */ /* 0x000e620000008800 */
[----:B------:R-:W-:Y:S01]  /*0590*/  VOTEU.ALL UP5, P1 ;  /* 0x00000000003f7886 */ /* 0x000fe200008a0000 */
[----:B------:R-:W-:-:S04]  /*05a0*/  SHF.R.S32.HI R3, RZ, 0x1f, R12 ;  /* 0x0000001fff037819 */ /* 0x000fc8000001140c */
[----:B------:R-:W-:-:S04]  /*05b0*/  LEA.HI R3, R3, R12, RZ, 0x7 ;  /* 0x0000000c03037211 */ /* 0x000fc800078f38ff */
[----:B------:R-:W-:-:S05]  /*05c0*/  LOP3.LUT R3, R3, 0xffffff80, RZ, 0xc0, !PT ;  /* 0xffffff8003037812 */ /* 0x000fca00078ec0ff */
[----:B------:R-:W-:Y:S01]  /*05d0*/  IMAD.IADD R7, R12, 0x1, -R3 ;  /* 0x000000010c077824 */ /* 0x000fe200078e0a03 */
[----:B0-----:R-:W-:Y:S02]  /*05e0*/  @!UP0 ULEA UR8, UR7, UR6, 0x18 ;  /* 0x0000000607088291 */ /* 0x001fe4000f8ec03f */
[----:B------:R-:W-:-:S04]  /*05f0*/  @!UP1 UIADD3 UR6, -UR11, 0x100000, URZ ;  /* 0x001000000b069890 */ /* 0x000fc8000fffe13f */
[----:B------:R-:W-:Y:S02]  /*0600*/  @!UP1 USHF.L.U32 UR7, UR6, 0xb, URZ ;  /* 0x0000000b06079899 */ /* 0x000fe4000800063f */
[----:B------:R-:W-:Y:S01]  /*0610*/  @!UP1 USHF.L.U32 UR6, UR6, 0x1, URZ ;  /* 0x0000000106069899 */ /* 0x000fe2000800063f */
[----:B------:R-:W-:Y:S01]  /*0620*/  VOTEU.ALL UP0, P0 ;  /* 0x00000000003f7886 */ /* 0x000fe20000000000 */
[----:B-1----:R-:W-:Y:S01]  /*0630*/  @!UP1 ULEA UR9, UR10, UR9, 0x18 ;  /* 0x000000090a099291 */ /* 0x002fe2000f8ec03f */
[----:B------:R-:W-:Y:S02]  /*0640*/  VOTEU.ALL UP1, P0 ;  /* 0x00000000003f7886 */ /* 0x000fe40000020000 */
[----:B------:R-:W-:Y:S01]  /*0650*/  ULDC.64 UR10, c[0x0][0x598] ;  /* 0x00016600000a7ab9 */ /* 0x000fe20000000a00 */
[----:B------:R-:W-:Y:S01]  /*0660*/  ISETP.NE.AND P0, PT, R20, 0x3, PT ;  /* 0x000000031400780c */ /* 0x000fe20003f05270 */
[----:B------:R-:W0:Y:S02]  /*0670*/  FENCE.VIEW.ASYNC.S ;  /* 0x00000000000073c6 */ /* 0x000e240000000000 */
[----:B0-----:R0:W2:Y:S01]  /*0680*/  @!UP0 SYNCS.EXCH.64 URZ, [UR8+0xc0], UR4 ;  /* 0x0000c004083f85b2 */ /* 0x0010a20008000100 */
[----:B------:R-:W-:-:S02]  /*0690*/  ISETP.NE.U32.AND P1, PT, RZ, UR10, PT ;  /* 0x0000000aff007c0c */ /* 0x000fc4000bf25070 */
[----:B------:R-:W-:Y:S02]  /*06a0*/  ISETP.EQ.OR P0, PT, R20, RZ, !P0 ;  /* 0x000000ff1400720c */ /* 0x000fe40004702670 */
[----:B------:R-:W-:Y:S02]  /*06b0*/  ISETP.NE.AND.EX P1, PT, RZ, UR11, PT, P1 ;  /* 0x0000000bff007c0c */ /* 0x000fe4000bf25310 */
[----:B------:R-:W-:-:S04]  /*06c0*/  ISETP.EQ.AND P0, PT, R5, RZ, P0 ;  /* 0x000000ff0500720c */ /* 0x000fc80000702270 */
[----:B------:R-:W-:-:S04]  /*06d0*/  SEL R0, RZ, 0x1, !P0 ;  /* 0x00000001ff007807 */ /* 0x000fc80004000000 */
[----:B------:R-:W-:Y:S01]  /*06e0*/  SEL R0, R0, 0x2, P2 ;  /* 0x0000000200007807 */ /* 0x000fe20001000000 */
[----:B------:R0:W2:Y:S01]  /*06f0*/  @!UP1 SYNCS.EXCH.64 URZ, [UR8+0xc8], UR4 ;  /* 0x0000c804083f95b2 */ /* 0x0000a20008000100 */
[----:B------:R-:W-:Y:S01]  /*0700*/  NOP ;  /* 0x0000000000007918 */ /* 0x000fe20000000000 */
[----:B------:R0:W2:Y:S01]  /*0710*/  @!UP2 SYNCS.EXCH.64 URZ, [UR9+0xa0], UR6 ;  /* 0x0000a006093fa5b2 */ /* 0x0000a20008000100 */
[----:B------:R0:W2:Y:S01]  /*0720*/  @!UP3 SYNCS.EXCH.64 URZ, [UR9+0xa8], UR6 ;  /* 0x0000a806093fb5b2 */ /* 0x0000a20008000100 */
[----:B------:R0:W2:Y:S01]  /*0730*/  @!UP4 SYNCS.EXCH.64 URZ, [UR9+0xb0], UR6 ;  /* 0x0000b006093fc5b2 */ /* 0x0000a20008000100 */
[----:B------:R0:W2:Y:S01]  /*0740*/  @!UP5 SYNCS.EXCH.64 URZ, [UR9+0xb8], UR6 ;  /* 0x0000b806093fd5b2 */ /* 0x0000a20008000100 */
[----:B------:R-:W-:Y:S01]  /*0750*/  NOP ;  /* 0x0000000000007918 */ /* 0x000fe20000000000 */
[----:B--234-:R-:W-:Y:S06]  /*0760*/  BAR.SYNC.DEFER_BLOCKING 0x0 ;  /* 0x0000000000007b1d */ /* 0x01cfec0000010000 */
[----:B0-----:R-:W-:Y:S05]  /*0770*/  @!P1 BRA `(.L_x_4) ;  /* 0x00000000001c9947 */ /* 0x001fea0003800000 */
[----:B------:R-:W0:Y:S02]  /*0780*/  LDC.64 R2, c[0x0][0x598] ;  /* 0x00016600ff027b82 */ /* 0x000e240000000a00 */
[----:B0-----:R-:W2:Y:S02]  /*0790*/  LDG.E.64 R2, desc[UR20][R2.64] ;  /* 0x0000001402027981 */ /* 0x001ea4000c1e1b00 */
[----:B--2---:R-:W-:-:S04]  /*07a0*/  ISETP.NE.U32.AND P0, PT, R2, RZ, PT ;  /* 0x000000ff0200720c */ /* 0x004fc80003f05070 */
[----:B------:R-:W-:-:S13]  /*07b0*/  ISETP.NE.AND.EX P0, PT, R3, RZ, PT, P0 ;  /* 0x000000ff0300720c */ /* 0x000fda0003f05300 */
[----:B------:R-:W-:Y:S05]  /*07c0*/  @!P0 BRA `(.L_x_4) ;  /* 0x0000000000088947 */ /* 0x000fea0003800000 */
[----:B------:R2:W5:Y:S01]  /*07d0*/  LD.E R11, desc[UR20][R2.64] ;  /* 0x00000014020b7980 */ /* 0x000562000c101900 */
[----:B------:R-:W-:Y:S05]  /*07e0*/  BRA `(.L_x_5) ;  /* 0x0000000000207947 */ /* 0x000fea0003800000 */
.L_x_4:
[----:B------:R-:W-:Y:S02]  /*07f0*/  ULDC.64 UR4, c[0x0][0x588] ;  /* 0x0001620000047ab9 */ /* 0x000fe40000000a00 */
[----:B------:R-:W-:-:S04]  /*0800*/  ISETP.NE.U32.AND P0, PT, RZ, UR4, PT ;  /* 0x00000004ff007c0c */ /* 0x000fc8000bf05070 */
[----:B------:R-:W-:-:S13]  /*0810*/  ISETP.NE.AND.EX P0, PT, RZ, UR5, PT, P0 ;  /* 0x00000005ff007c0c */ /* 0x000fda000bf05300 */
[----:B------:R-:W-:Y:S05]  /*0820*/  @!P0 BRA `(.L_x_6) ;  /* 0x00000000000c8947 */ /* 0x000fea0003800000 */
[----:B------:R-:W0:Y:S02]  /*0830*/  LDC.64 R2, c[0x0][0x588] ;  /* 0x00016200ff027b82 */ /* 0x000e240000000a00 */
[----:B0-----:R0:W5:Y:S01]  /*0840*/  LDG.E R11, desc[UR20][R2.64] ;  /* 0x00000014020b7981 */ /* 0x001162000c1e1900 */
[----:B------:R-:W-:Y:S05]  /*0850*/  BRA `(.L_x_5) ;  /* 0x0000000000047947 */ /* 0x000fea0003800000 */
.L_x_6:
[----:B------:R-:W1:Y:S02]  /*0860*/  LDC R11, c[0x0][0x580] ;  /* 0x00016000ff0b7b82 */ /* 0x000e640000000800 */
.L_x_5:
[----:B------:R-:W-:Y:S02]  /*0870*/  ULDC.64 UR4, c[0x0][0x5a0] ;  /* 0x0001680000047ab9 */ /* 0x000fe40000000a00 */
[----:B------:R-:W-:-:S04]  /*0880*/  ISETP.NE.U32.AND P0, PT, RZ, UR4, PT ;  /* 0x00000004ff007c0c */ /* 0x000fc8000bf05070 */
[----:B------:R-:W-:-:S13]  /*0890*/  ISETP.NE.AND.EX P0, PT, RZ, UR5, PT, P0 ;  /* 0x00000005ff007c0c */ /* 0x000fda000bf05300 */
[----:B------:R-:W-:Y:S05]  /*08a0*/  @!P0 BRA `(.L_x_7) ;  /* 0x00000000001c8947 */ /* 0x000fea0003800000 */
[----:B0-2---:R-:W0:Y:S02]  /*08b0*/  LDC.64 R2, c[0x0][0x5a0] ;  /* 0x00016800ff027b82 */ /* 0x005e240000000a00 */
[----:B0-----:R-:W2:Y:S02]  /*08c0*/  LDG.E.64 R2, desc[UR20][R2.64] ;  /* 0x0000001402027981 */ /* 0x001ea4000c1e1b00 */
[----:B--2---:R-:W-:-:S04]  /*08d0*/  ISETP.NE.U32.AND P0, PT, R2, RZ, PT ;  /* 0x000000ff0200720c */ /* 0x004fc80003f05070 */
[----:B------:R-:W-:-:S13]  /*08e0*/  ISETP.NE.AND.EX P0, PT, R3, RZ, PT, P0 ;  /* 0x000000ff0300720c */ /* 0x000fda0003f05300 */
[----:B------:R-:W-:Y:S05]  /*08f0*/  @!P0 BRA `(.L_x_7) ;  /* 0x0000000000088947 */ /* 0x000fea0003800000 */
[----:B------:R0:W5:Y:S01]  /*0900*/  LD.E R13, desc[UR20][R2.64] ;  /* 0x00000014020d7980 */ /* 0x000162000c101900 */
[----:B------:R-:W-:Y:S05]  /*0910*/  BRA `(.L_x_8) ;  /* 0x0000000000207947 */ /* 0x000fea0003800000 */
.L_x_7:
[----:B------:R-:W-:Y:S02]  /*0920*/  ULDC.64 UR4, c[0x0][0x590] ;  /* 0x0001640000047ab9 */ /* 0x000fe40000000a00 */
[----:B------:R-:W-:-:S04]  /*0930*/  ISETP.NE.U32.AND P0, PT, RZ, UR4, PT ;  /* 0x00000004ff007c0c */ /* 0x000fc8000bf05070 */
[----:B------:R-:W-:-:S13]  /*0940*/  ISETP.NE.AND.EX P0, PT, RZ, UR5, PT, P0 ;  /* 0x00000005ff007c0c */ /* 0x000fda000bf05300 */
[----:B------:R-:W-:Y:S05]  /*0950*/  @!P0 BRA `(.L_x_9) ;  /* 0x00000000000c8947 */ /* 0x000fea0003800000 */
[----:B0-2---:R-:W0:Y:S02]  /*0960*/  LDC.64 R2, c[0x0][0x590] ;  /* 0x00016400ff027b82 */ /* 0x005e240000000a00 */
[----:B0-----:R4:W5:Y:S01]  /*0970*/  LDG.E R13, desc[UR20][R2.64] ;  /* 0x00000014020d7981 */ /* 0x001962000c1e1900 */
[----:B------:R-:W-:Y:S05]  /*0980*/  BRA `(.L_x_8) ;  /* 0x0000000000047947 */ /* 0x000fea0003800000 */
.L_x_9:
[----:B------:R-:W3:Y:S02]  /*0990*/  LDC R13, c[0x0][0x584] ;  /* 0x00016100ff0d7b82 */ /* 0x000ee40000000800 */
.L_x_8:
[----:B0-2-4-:R-:W0:Y:S01]  /*09a0*/  LDC R2, c[0x0][0x65c] ;  /* 0x00019700ff027b82 */ /* 0x015e220000000800 */
[----:B------:R-:W2:Y:S01]  /*09b0*/  S2R R21, SR_CTAID.Y ;  /* 0x0000000000157919 */ /* 0x000ea20000002600 */
[----:B------:R-:W-:Y:S01]  /*09c0*/  ULDC UR8, c[0x0][0x28c] ;  /* 0x0000a30000087ab9 */ /* 0x000fe20000000800 */
[----:B------:R-:W-:Y:S01]  /*09d0*/  ISETP.NE.AND P0, PT, R5, 0x2, PT ;  /* 0x000000020500780c */ /* 0x000fe20003f05270 */
[----:B------:R-:W-:Y:S01]  /*09e0*/  UIADD3 UR8, UR8, 0xff, URZ ;  /* 0x000000ff08087890 */ /* 0x000fe2000fffe03f */
[----:B------:R-:W4:Y:S01]  /*09f0*/  S2R R14, SR_CTAID.X ;  /* 0x00000000000e7919 */ /* 0x000f220000002500 */
[----:B------:R-:W-:Y:S01]  /*0a00*/  IMAD.MOV.U32 R15, RZ, RZ, RZ ;  /* 0x000000ffff0f7224 */ /* 0x000fe200078e00ff */
[----:B------:R-:W-:Y:S01]  /*0a10*/  UMOV UR4, URZ ;  /* 0x0000003f00047c82 */ /* 0x000fe20008000000 */
[----:B------:R-:W-:Y:S01]  /*0a20*/  USHF.R.S32.HI UR9, URZ, 0x1f, UR8 ;  /* 0x0000001f3f097899 */ /* 0x000fe20008011408 */
[----:B------:R-:W-:-:S03]  /*0a30*/  UMOV UR5, URZ ;  /* 0x0000003f00057c82 */ /* 0x000fc60008000000 */
[----:B------:R-:W-:-:S04]  /*0a40*/  ULEA.HI UR9, UR9, UR8, URZ, 0x8 ;  /* 0x0000000809097291 */ /* 0x000fc8000f8f403f */
[----:B------:R-:W-:Y:S01]  /*0a50*/  USHF.R.S32.HI UR13, URZ, 0x8, UR9 ;  /* 0x000000083f0d7899 */ /* 0x000fe20008011409 */
[----:B0-----:R-:W-:-:S13]  /*0a60*/  ISETP.NE.AND P2, PT, R2, 0x1, PT ;  /* 0x000000010200780c */ /* 0x001fda0003f45270 */
[----:B------:R-:W4:Y:S01]  /*0a70*/  @P2 LDC R9, c[0x0][0x10] ;  /* 0x00000400ff092b82 */ /* 0x000f220000000800 */
[----:B--2---:R-:W-:Y:S02]  /*0a80*/  @P2 IMAD.MOV.U32 R2, RZ, RZ, R21 ;  /* 0x000000ffff022224 */ /* 0x004fe400078e0015 */
[----:B------:R-:W-:-:S05]  /*0a90*/  @P2 IMAD.MOV.U32 R3, RZ, RZ, RZ ;  /* 0x000000ffff032224 */ /* 0x000fca00078e00ff */
[----:B------:R-:W0:Y:S01]  /*0aa0*/  @!P2 LDC R17, c[0x0][0xc] ;  /* 0x00000300ff11ab82 */ /* 0x000e220000000800 */
[----:B------:R-:W-:Y:S01]  /*0ab0*/  ULDC UR6, c[0x0][0xc] ;  /* 0x0000030000067ab9 */ /* 0x000fe20000000800 */
[----:B------:R-:W-:Y:S02]  /*0ac0*/  ULDC UR7, c[0x0][0x10] ;  /* 0x0000040000077ab9 */ /* 0x000fe40000000800 */
[----:B------:R-:W-:-:S04]  /*0ad0*/  UIMAD.WIDE.U32 UR6, UR6, UR7, URZ ;  /* 0x00000007060672a5 */ /* 0x000fc8000f8e003f */
[----:B------:R-:W2:Y:S01]  /*0ae0*/  LDC R6, c[0x0][0x14] ;  /* 0x00000500ff067b82 */ /* 0x000ea20000000800 */
[----:B----4-:R-:W-:-:S04]  /*0af0*/  @P2 IMAD.WIDE.U32 R8, R14, R9, R2 ;  /* 0x000000090e082225 */ /* 0x010fc800078e0002 */
[----:B------:R-:W-:-:S04]  /*0b00*/  @P2 IMAD.MOV.U32 R3, RZ, RZ, RZ ;  /* 0x000000ffff032224 */ /* 0x000fc800078e00ff */
[----:B------:R-:W-:Y:S02]  /*0b10*/  @P2 IMAD.IADD R9, R9, 0x1, R3 ;  /* 0x0000000109092824 */ /* 0x000fe400078e0203 */
[----:B0-----:R-:W-:-:S04]  /*0b20*/  @!P2 IMAD.WIDE.U32 R4, R17, R21, R14 ;  /* 0x000000151104a225 */ /* 0x001fc800078e000e */
[----:B------:R-:W-:Y:S02]  /*0b30*/  @!P2 IMAD.MOV.U32 R8, RZ, RZ, R4 ;  /* 0x000000ffff08a224 */ /* 0x000fe400078e0004 */
[C---:B--2---:R-:W-:Y:S02]  /*0b40*/  IMAD R17, R6.reuse, UR7, RZ ;  /* 0x0000000706117c24 */ /* 0x044fe4000f8e02ff */
[----:B------:R-:W-:Y:S01]  /*0b50*/  IMAD.WIDE.U32 R2, R6, UR6, RZ ;  /* 0x0000000606027c25 */ /* 0x000fe2000f8e00ff */
[----:B------:R-:W-:-:S03]  /*0b60*/  ULDC.64 UR6, c[0x0][0x650] ;  /* 0x0001940000067ab9 */ /* 0x000fc60000000a00 */
[----:B------:R-:W-:Y:S02]  /*0b70*/  @!P2 IMAD.MOV.U32 R9, RZ, RZ, R5 ;  /* 0x000000ffff09a224 */ /* 0x000fe400078e0005 */
[----:B------:R-:W-:Y:S01]  /*0b80*/  IMAD.IADD R10, R3, 0x1, R17 ;  /* 0x00000001030a7824 */ /* 0x000fe200078e0211 */
[----:B------:R-:W-:Y:S06]  /*0b90*/  @P0 BRA `(.L_x_10) ;  /* 0x0000000000200947 */ /* 0x000fec0003800000 */
[----:B------:R-:W-:Y:S01]  /*0ba0*/  UISETP.GE.U32.AND UP0, UPT, UR13, 0x9, UPT ;  /* 0x000000090d00788c */ /* 0x000fe2000bf06070 */
[----:B------:R-:W-:Y:S01]  /*0bb0*/  IADD3 R8, P0, R8, R2, RZ ;  /* 0x0000000208087210 */ /* 0x000fe20007f1e0ff */
[----:B------:R-:W-:-:S04]  /*0bc0*/  UIMAD.WIDE.U32 UR4, UR13, 0x38e38e39, URZ ;  /* 0x38e38e390d0478a5 */ /* 0x000fc8000f8e003f */
[----:B------:R-:W-:Y:S01]  /*0bd0*/  USHF.R.U32.HI UR4, URZ, 0x1, UR5 ;  /* 0x000000013f047899 */ /* 0x000fe20008011605 */
[----:B------:R-:W-:Y:S02]  /*0be0*/  IMAD.X R9, R10, 0x1, R9, P0 ;  /* 0x000000010a097824 */ /* 0x000fe400000e0609 */
[----:B------:R-:W-:Y:S02]  /*0bf0*/  UMOV UR5, URZ ;  /* 0x0000003f00057c82 */ /* 0x000fe40008000000 */
[----:B------:R-:W-:Y:S02]  /*0c00*/  @UP0 ULOP3.LUT UR5, UR4, 0x1, URZ, 0xc0, !UPT ;  /* 0x0000000104050892 */ /* 0x000fe4000f8ec03f */
[----:B------:R-:W-:-:S12]  /*0c10*/  UIMAD UR4, UR4, -0x9, UR13 ;  /* 0xfffffff7040478a4 */ /* 0x000fd8000f8e020d */
.L_x_10:
[----:B------:R-:W-:Y:S01]  /*0c20*/  ISETP.GE.U32.AND P0, PT, R8, UR6, PT ;  /* 0x0000000608007c0c */ /* 0x000fe2000bf06070 */
[----:B------:R-:W-:Y:S01]  /*0c30*/  IMAD.MOV.U32 R6, RZ, RZ, -0x1 ;  /* 0xffffffffff067424 */ /* 0x000fe200078e00ff */
[----:B------:R-:W-:Y:S01]  /*0c40*/  PRMT R16, RZ, 0x7610, R16 ;  /* 0x00007610ff107816 */ /* 0x000fe20000000010 */
[----:B------:R-:W-:Y:S01]  /*0c50*/  IMAD.MOV.U32 R5, RZ, RZ, -0x1 ;  /* 0xffffffffff057424 */ /* 0x000fe200078e00ff */
[----:B------:R-:W-:Y:S01]  /*0c60*/  ISETP.GE.U32.AND.EX P0, PT, R9, UR7, PT, P0 ;  /* 0x0000000709007c0c */ /* 0x000fe2000bf06100 */
[----:B------:R-:W-:-:S12]  /*0c70*/  IMAD.MOV.U32 R4, RZ, RZ, -0x1 ;  /* 0xffffffffff047424 */ /* 0x000fd800078e00ff */
[----:B------:R-:W-:Y:S05]  /*0c80*/  @P0 BRA `(.L_x_11) ;  /* 0x00000004005c0947 */ /* 0x000fea0003800000 */
[----:B------:R-:W0:Y:S01]  /*0c90*/  LDC.64 R24, c[0x0][0x628] ;  /* 0x00018a00ff187b82 */ /* 0x000e220000000a00 */
[----:B------:R-:W-:Y:S02]  /*0ca0*/  IMAD.MOV.U32 R4, RZ, RZ, R8 ;  /* 0x000000ffff047224 */ /* 0x000fe400078e0008 */
[----:B------:R-:W-:-:S05]  /*0cb0*/  IMAD.MOV.U32 R5, RZ, RZ, R9 ;  /* 0x000000ffff057224 */ /* 0x000fca00078e0009 */
[----:B------:R-:W2:Y:S08]  /*0cc0*/  LDC R6, c[0x0][0x630] ;  /* 0x00018c00ff067b82 */ /* 0x000eb00000000800 */
[----:B------:R-:W4:Y:S01]  /*0cd0*/  LDC.64 R26, c[0x0][0x620] ;  /* 0x00018800ff1a7b82 */ /* 0x000f220000000a00 */
[----:B0-----:R-:W-:-:S04]  /*0ce0*/  ISETP.NE.U32.AND P0, PT, R24, RZ, PT ;  /* 0x000000ff1800720c */ /* 0x001fc80003f05070 */
[----:B------:R-:W-:-:S13]  /*0cf0*/  ISETP.NE.AND.EX P0, PT, R25, RZ, PT, P0 ;  /* 0x000000ff1900720c */ /* 0x000fda0003f05300 */
[----:B--2-4-:R-:W-:Y:S05]  /*0d00*/  @!P0 BRA `(.L_x_12) ;  /* 0x0000000000288947 */ /* 0x014fea0003800000 */
[----:B------:R-:W0:Y:S02]  /*0d10*/  LDC R19, c[0x0][0x634] ;  /* 0x00018d00ff137b82 */ /* 0x000e240000000800 */
[----:B0-----:R-:W-:-:S05]  /*0d20*/  IADD3 R19, P0, R8, R19, RZ ;  /* 0x0000001308137210 */ /* 0x001fca0007f1e0ff */
[----:B------:R-:W-:-:S04]  /*0d30*/  IMAD.X R23, RZ, RZ, R9, P0 ;  /* 0x000000ffff177224 */ /* 0x000fc800000e0609 */
[----:B------:R-:W-:-:S04]  /*0d40*/  IMAD.WIDE.U32 R4, R23, R24, RZ ;  /* 0x0000001817047225 */ /* 0x000fc800078e00ff */
[----:B------:R-:W-:-:S04]  /*0d50*/  IMAD.WIDE.U32 R16, P0, R19, R25, R4 ;  /* 0x0000001913107225 */ /* 0x000fc80007800004 */
[----:B------:R-:W-:-:S04]  /*0d60*/  IMAD.WIDE.U32 R4, R19, R24, RZ ;  /* 0x0000001813047225 */ /* 0x000fc800078e00ff */
[----:B------:R-:W-:Y:S01]  /*0d70*/  IMAD.X R19, RZ, RZ, RZ, P0 ;  /* 0x000000ffff137224 */ /* 0x000fe200000e06ff */
[----:B------:R-:W-:Y:S01]  /*0d80*/  IADD3 RZ, P0, R5, R16, RZ ;  /* 0x0000001005ff7210 */ /* 0x000fe20007f1e0ff */
[----:B------:R-:W-:-:S04]  /*0d90*/  IMAD.MOV.U32 R18, RZ, RZ, R17 ;  /* 0x000000ffff127224 */ /* 0x000fc800078e0011 */
[----:B------:R-:W-:-:S08]  /*0da0*/  IMAD.WIDE.U32.X R4, R23, R25, R18, P0 ;  /* 0x0000001917047225 */ /* 0x000fd000000e0412 */
.L_x_12:
[--C-:B------:R-:W-:Y:S01]  /*0db0*/  SHF.R.U64 R32, R4, R6, R5.reuse ;  /* 0x0000000604207219 */ /* 0x100fe20000001205 */
[----:B------:R-:W0:Y:S01]  /*0dc0*/  LDC.64 R28, c[0x0][0x640] ;  /* 0x00019000ff1c7b82 */ /* 0x000e220000000a00 */
[----:B------:R-:W-:Y:S01]  /*0dd0*/  I2FP.F32.U32 R4, R14 ;  /* 0x0000000e00047245 */ /* 0x000fe20000201000 */
[----:B------:R-:W-:Y:S01]  /*0de0*/  ULDC UR6, c[0x0][0x150] ;  /* 0x0000540000067ab9 */ /* 0x000fe20000000800 */
[----:B------:R-:W-:Y:S02]  /*0df0*/  SHF.R.U32.HI R5, RZ, R6, R5 ;  /* 0x00000006ff057219 */ /* 0x000fe40000011605 */
[----:B------:R-:W-:Y:S01]  /*0e00*/  IADD3 R17, P0, RZ, -R32, RZ ;  /* 0x80000020ff117210 */ /* 0x000fe20007f1e0ff */
[----:B------:R-:W-:Y:S01]  /*0e10*/  FMUL R6, R4, UR6 ;  /* 0x0000000604067c20 */ /* 0x000fe20008400000 */
[----:B------:R-:W-:Y:S01]  /*0e20*/  ULDC UR6, c[0x0][0x154] ;  /* 0x0000550000067ab9 */ /* 0x000fe20000000800 */
[----:B------:R-:W2:Y:S02]  /*0e30*/  LDC R18, c[0x0][0x618] ;  /* 0x00018600ff127b82 */ /* 0x000ea40000000800 */
[----:B------:R-:W-:-:S02]  /*0e40*/  IMAD.X R19, RZ, RZ, ~R5, P0 ;  /* 0x000000ffff137224 */ /* 0x000fc400000e0e05 */
[----:B------:R-:W4:Y:S01]  /*0e50*/  F2I.U32.TRUNC.NTZ R6, R6 ;  /* 0x0000000600067305 */ /* 0x000f22000020f000 */
[----:B------:R-:W-:-:S03]  /*0e60*/  IMAD.WIDE.U32 R4, R17, R26, R8 ;  /* 0x0000001a11047225 */ /* 0x000fc600078e0008 */
[----:B------:R-:W1:Y:S01]  /*0e70*/  LDC R15, c[0x0][0x144] ;  /* 0x00005100ff0f7b82 */ /* 0x000e620000000800 */
[----:B------:R-:W-:-:S04]  /*0e80*/  IMAD R16, R19, R26, RZ ;  /* 0x0000001a13107224 */ /* 0x000fc800078e02ff */
[----:B------:R-:W-:-:S03]  /*0e90*/  IMAD R17, R17, R27, R16 ;  /* 0x0000001b11117224 */ /* 0x000fc600078e0210 */
[----:B------:R-:W3:Y:S01]  /*0ea0*/  LDC R22, c[0x0][0x608] ;  /* 0x00018200ff167b82 */ /* 0x000ee20000000800 */
[----:B------:R-:W-:Y:S01]  /*0eb0*/  IMAD.IADD R17, R5, 0x1, R17 ;  /* 0x0000000105117824 */ /* 0x000fe200078e0211 */
[----:B0-----:R-:W-:Y:S01]  /*0ec0*/  ISETP.NE.U32.AND P0, PT, R28, RZ, PT ;  /* 0x000000ff1c00720c */ /* 0x001fe20003f05070 */
[----:B----4-:R-:W-:-:S03]  /*0ed0*/  IMAD.MOV R5, RZ, RZ, -R6 ;  /* 0x000000ffff057224 */ /* 0x010fc600078e0a06 */
[----:B------:R-:W-:Y:S02]  /*0ee0*/  ISETP.NE.AND.EX P0, PT, R29, RZ, PT, P0 ;  /* 0x000000ff1d00720c */ /* 0x000fe40003f05300 */
[----:B------:R-:W0:Y:S01]  /*0ef0*/  LDC R19, c[0x0][0x658] ;  /* 0x00019600ff137b82 */ /* 0x000e220000000800 */
[-CC-:B--2---:R-:W-:Y:S02]  /*0f00*/  SHF.R.U64 R26, R4, R18.reuse, R17.reuse ;  /* 0x00000012041a7219 */ /* 0x184fe40000001211 */
[----:B------:R-:W-:Y:S02]  /*0f10*/  I2FP.F32.U32 R4, R21 ;  /* 0x0000001500047245 */ /* 0x000fe40000201000 */
[----:B------:R-:W-:Y:S01]  /*0f20*/  SHF.R.U32.HI R17, RZ, R18, R17 ;  /* 0x00000012ff117219 */ /* 0x000fe20000011611 */
[----:B------:R-:W-:Y:S02]  /*0f30*/  IMAD.MOV.U32 R18, RZ, RZ, 0x1 ;  /* 0x00000001ff127424 */ /* 0x000fe400078e00ff */
[----:B------:R-:W2:Y:S01]  /*0f40*/  LDC R24, c[0x0][0x148] ;  /* 0x00005200ff187b82 */ /* 0x000ea20000000800 */
[----:B-1----:R-:W-:-:S02]  /*0f50*/  IMAD R6, R15, R5, R14 ;  /* 0x000000050f067224 */ /* 0x002fc400078e020e */
[----:B------:R-:W-:Y:S01]  /*0f60*/  FMUL R5, R4, UR6 ;  /* 0x0000000604057c20 */ /* 0x000fe20008400000 */
[----:B------:R-:W-:-:S04]  /*0f70*/  IMAD.MOV.U32 R4, RZ, RZ, -0x1 ;  /* 0xffffffffff047424 */ /* 0x000fc800078e00ff */
[----:B------:R-:W1:Y:S01]  /*0f80*/  LDC R25, c[0x0][0x600] ;  /* 0x00018000ff197b82 */ /* 0x000e620000000800 */
[-CC-:B---3--:R-:W-:Y:S02]  /*0f90*/  SHF.R.U64 R34, R26, R22.reuse, R17.reuse ;  /* 0x000000161a227219 */ /* 0x188fe40000001211 */
[----:B------:R-:W-:Y:S02]  /*0fa0*/  SHF.R.U32.HI R14, RZ, R22, R17 ;  /* 0x00000016ff0e7219 */ /* 0x000fe40000011611 */
[----:B------:R3:W4:Y:S03]  /*0fb0*/  F2I.U32.TRUNC.NTZ R22, R5 ;  /* 0x0000000500167305 */ /* 0x000726000020f000 */
[----:B------:R-:W1:Y:S01]  /*0fc0*/  LDC R27, c[0x0][0x648] ;  /* 0x00019200ff1b7b82 */ /* 0x000e620000000800 */
[-C--:B0-----:R-:W-:Y:S02]  /*0fd0*/  SHF.R.U64 R36, R34, R19.reuse, R14 ;  /* 0x0000001322247219 */ /* 0x081fe4000000120e */
[----:B------:R-:W-:-:S02]  /*0fe0*/  SHF.L.U32 R4, R4, R19, RZ ;  /* 0x0000001304047219 */ /* 0x000fc400000006ff */
[-C--:B------:R-:W-:Y:S02]  /*0ff0*/  SHF.R.U32.HI R14, RZ, R19.reuse, R14 ;  /* 0x00000013ff0e7219 */ /* 0x080fe4000001160e */
[----:B------:R-:W-:Y:S01]  /*1000*/  SHF.L.U32 R18, R18, R19, RZ ;  /* 0x0000001312127219 */ /* 0x000fe200000006ff */
[----:B------:R-:W0:Y:S01]  /*1010*/  LDC R31, c[0x0][0x638] ;  /* 0x00018e00ff1f7b82 */ /* 0x000e220000000800 */
[----:B------:R-:W-:Y:S01]  /*1020*/  LOP3.LUT R19, RZ, R4, RZ, 0x33, !PT ;  /* 0x00000004ff137212 */ /* 0x000fe200078e33ff */
[----:B------:R-:W-:Y:S02]  /*1030*/  IMAD.MOV.U32 R4, RZ, RZ, R36 ;  /* 0x000000ffff047224 */ /* 0x000fe400078e0024 */
[----:B---3--:R-:W-:-:S04]  /*1040*/  IMAD.MOV.U32 R5, RZ, RZ, R14 ;  /* 0x000000ffff057224 */ /* 0x008fc800078e000e */
[----:B------:R-:W3:Y:S01]  /*1050*/  LDC R30, c[0x0][0x610] ;  /* 0x00018400ff1e7b82 */ /* 0x000ee20000000800 */
[----:B--2-4-:R-:W-:Y:S05]  /*1060*/  @!P0 BRA `(.L_x_13) ;  /* 0x0000000000288947 */ /* 0x014fea0003800000 */
[----:B------:R-:W2:Y:S02]  /*1070*/  LDC R17, c[0x0][0x64c] ;  /* 0x00019300ff117b82 */ /* 0x000ea40000000800 */
[----:B--2---:R-:W-:-:S05]  /*1080*/  IADD3 R17, P0, R36, R17, RZ ;  /* 0x0000001124117210 */ /* 0x004fca0007f1e0ff */
        /* <DEDUP_REMOVED lines=8> */
.L_x_13:
[----:B-1----:R-:W-:Y:S01]  /*1110*/  SHF.R.U64 R4, R4, R27, R5 ;  /* 0x0000001b04047219 */ /* 0x002fe20000001205 */
[----:B------:R-:W-:Y:S01]  /*1120*/  VIADD R5, R25, 0xffffffff ;  /* 0xffffffff19057836 */ /* 0x000fe20000000000 */
[----:B------:R-:W-:Y:S01]  /*1130*/  LOP3.LUT R19, R34, R19, RZ, 0xc0, !PT ;  /* 0x0000001322137212 */ /* 0x000fe200078ec0ff */
[----:B------:R-:W-:Y:S02]  /*1140*/  IMAD.MOV R22, RZ, RZ, -R22 ;  /* 0x000000ffff167224 */ /* 0x000fe400078e0a16 */
[----:B------:R-:W-:Y:S01]  /*1150*/  IMAD.MOV R14, RZ, RZ, -R4 ;  /* 0x000000ffff0e7224 */ /* 0x000fe200078e0a04 */
[----:B------:R-:W-:Y:S01]  /*1160*/  LOP3.LUT R5, R26, R5, RZ, 0xc0, !PT ;  /* 0x000000051a057212 */ /* 0x000fe200078ec0ff */
[----:B------:R-:W-:Y:S02]  /*1170*/  IMAD R19, R18, R4, R19 ;  /* 0x0000000412137224 */ /* 0x000fe400078e0213 */
[----:B------:R-:W-:Y:S02]  /*1180*/  @P2 IMAD R6, R24, R22, R21 ;  /* 0x0000001618062224 */ /* 0x000fe400078e0215 */
[----:B0-----:R-:W-:-:S02]  /*1190*/  IMAD R4, R14, R31, R36 ;  /* 0x0000001f0e047224 */ /* 0x001fc400078e0224 */
[----:B---3--:R-:W-:Y:S02]  /*11a0*/  IMAD R6, R19, R30, R6 ;  /* 0x0000001e13067224 */ /* 0x008fe400078e0206 */
[----:B------:R-:W-:Y:S02]  /*11b0*/  IMAD R15, R4, R25, R5 ;  /* 0x00000019040f7224 */ /* 0x000fe400078e0205 */
[----:B------:R-:W-:Y:S02]  /*11c0*/  IMAD.MOV.U32 R16, RZ, RZ, 0x1 ;  /* 0x00000001ff107424 */ /* 0x000fe400078e00ff */
[----:B------:R-:W-:Y:S01]  /*11d0*/  IMAD.MOV.U32 R4, RZ, RZ, R32 ;  /* 0x000000ffff047224 */ /* 0x000fe200078e0020 */
[----:B------:R-:W-:Y:S02]  /*11e0*/  SEL R5, R15, R6, !P2 ;  /* 0x000000060f057207 */ /* 0x000fe40005000000 */
[----:B------:R-:W-:-:S07]  /*11f0*/  SEL R6, R6, R15, !P2 ;  /* 0x0000000f06067207 */ /* 0x000fce0005000000 */
.L_x_11:
[----:B------:R-:W-:Y:S05]  /*1200*/  @!P3 BRA `(.L_x_14) ;  /* 0x000000300018b947 */ /* 0x000fea0003800000 */
[----:B------:R-:W-:-:S13]  /*1210*/  ISETP.GT.U32.AND P0, PT, R33, 0x1, PT ;  /* 0x000000012100780c */ /* 0x000fda0003f04070 */
[----:B------:R-:W-:Y:S05]  /*1220*/  @P0 EXIT ;  /* 0x000000000000094d */ /* 0x000fea0003800000 */
.L_x_15:
[----:B------:R-:W-:-:S08]  /*1230*/  NOP ;  /* 0x0000000000007918 */ /* 0x000fd00000000000 */
[----:B------:R-:W0:Y:S02]  /*1240*/  USETMAXREG.TRY_ALLOC.CTAPOOL UP0, 0xe8 ;  /* 0x000000e8000079c8 */ /* 0x000e240008000600 */
[----:B0-----:R-:W-:-:S13]  /*1250*/  PLOP3.LUT P0, PT, PT, PT, UP0, 0x80, 0x0 ;  /* 0x000000000000781c */ /* 0x001fda0003f0f008 */
[----:B------:R-:W-:Y:S05]  /*1260*/  @!P0 BRA `(.L_x_15) ;  /* 0xfffffffc00f08947 */ /* 0x000fea000383ffff */
[----:B------:R-:W-:-:S13]  /*1270*/  LOP3.LUT P0, RZ, R16, 0xff, RZ, 0xc0, !PT ;  /* 0x000000ff10ff7812 */ /* 0x000fda000780c0ff */
[----:B------:R-:W-:Y:S05]  /*1280*/  @!P0 EXIT ;  /* 0x000000000000894d */ /* 0x000fea0003800000 */
[----:B------:R-:W0:Y:S01]  /*1290*/  S2UR UR6, SR_CgaCtaId ;  /* 0x00000000000679c3 */ /* 0x000e220000008800 */
[----:B------:R-:W-:Y:S01]  /*12a0*/  SHF.R.S32.HI R12, RZ, 0x1f, R7 ;  /* 0x0000001fff0c7819 */ /* 0x000fe20000011407 */
[----:B------:R-:W-:Y:S01]  /*12b0*/  UIADD3 UR7, UR15, -0x1, URZ ;  /* 0xffffffff0f077890 */ /* 0x000fe2000fffe03f */
[----:B------:R-:W-:Y:S01]  /*12c0*/  LOP3.LUT R53, R0, 0x1, RZ, 0xfc, !PT ;  /* 0x0000000100357812 */ /* 0x000fe200078efcff */
[----:B------:R-:W-:Y:S01]  /*12d0*/  UMOV UR12, 0x400 ;  /* 0x00000400000c7882 */ /* 0x000fe20000000000 */
[CC--:B------:R-:W-:Y:S01]  /*12e0*/  LEA.HI R15, R12.reuse, R7.reuse, RZ, 0x2 ;  /* 0x000000070c0f7211 */ /* 0x0c0fe200078f10ff */
[----:B------:R-:W-:Y:S01]  /*12f0*/  UISETP.LT.AND UP0, UPT, UR13, 0x1, UPT ;  /* 0x000000010d00788c */ /* 0x000fe2000bf01270 */
[----:B------:R-:W-:Y:S01]  /*1300*/  LEA.HI R16, R12, R7, RZ, 0x5 ;  /* 0x000000070c107211 */ /* 0x000fe200078f28ff */
[----:B------:R-:W-:Y:S01]  /*1310*/  USHF.L.U32 UR19, UR13, 0x1, URZ ;  /* 0x000000010d137899 */ /* 0x000fe2000800063f */
[--C-:B------:R-:W-:Y:S01]  /*1320*/  SHF.R.S32.HI R14, RZ, 0x2, R15.reuse ;  /* 0x00000002ff0e7819 */ /* 0x100fe2000001140f */
[----:B------:R-:W-:Y:S01]  /*1330*/  USEL UR14, UR13, 0x1, UP0 ;  /* 0x000000010d0e7887 */ /* 0x000fe20008000000 */
[----:B------:R-:W-:Y:S01]  /*1340*/  SHF.R.S32.HI R17, RZ, 0x1f, R15 ;  /* 0x0000001fff117819 */ /* 0x000fe2000001140f */
[----:B------:R-:W-:Y:S01]  /*1350*/  UISETP.NE.AND UP0, UPT, UR7, URZ, UPT ;  /* 0x0000003f0700728c */ /* 0x000fe2000bf05270 */
[----:B------:R-:W-:Y:S01]  /*1360*/  LOP3.LUT R12, R15, 0xfffffffc, RZ, 0xc0, !PT ;  /* 0xfffffffc0f0c7812 */ /* 0x000fe200078ec0ff */
[----:B------:R-:W-:Y:S01]  /*1370*/  UIADD3 UR14, -UR14, UR13, URZ ;  /* 0x0000000d0e0e7290 */ /* 0x000fe2000fffe13f */
[----:B------:R-:W-:Y:S01]  /*1380*/  LEA.HI R17, R17, R14, RZ, 0x3 ;  /* 0x0000000e11117211 */ /* 0x000fe200078f18ff */
[----:B------:R-:W-:-:S02]  /*1390*/  USEL UR9, URZ, 0x1, UP0 ;  /* 0x000000013f097887 */ /* 0x000fc40008000000 */
[----:B------:R-:W-:Y:S01]  /*13a0*/  IMAD.IADD R12, R7, 0x1, -R12 ;  /* 0x00000001070c7824 */ /* 0x000fe200078e0a0c */
[----:B------:R-:W-:-:S03]  /*13b0*/  LOP3.LUT R17, R17, 0xfffffff8, RZ, 0xc0, !PT ;  /* 0xfffffff811117812 */ /* 0x000fc600078ec0ff */
[----:B------:R-:W-:Y:S01]  /*13c0*/  IMAD.U32 R54, RZ, RZ, UR9 ;  /* 0x00000009ff367e24 */ /* 0x000fe2000f8e00ff */
[----:B0-----:R-:W-:Y:S01]  /*13d0*/  ULEA UR12, UR6, UR12, 0x18 ;  /* 0x0000000c060c7291 */ /* 0x001fe2000f8ec03f */
[----:B------:R-:W-:Y:S01]  /*13e0*/  IMAD.IADD R14, R14, 0x1, -R17 ;  /* 0x000000010e0e7824 */ /* 0x000fe200078e0a11 */
[----:B------:R-:W-:Y:S01]  /*13f0*/  USHF.L.U32 UR6, UR7, 0x3, URZ ;  /* 0x0000000307067899 */ /* 0x000fe2000800063f */
[----:B------:R-:W-:Y:S01]  /*1400*/  SHF.R.S32.HI R17, RZ, 0x5, R16 ;  /* 0x00000005ff117819 */ /* 0x000fe20000011410 */
[----:B------:R-:W-:Y:S02]  /*1410*/  UIADD3 UR7, UR12, 0x180, URZ ;  /* 0x000001800c077890 */ /* 0x000fe4000fffe03f */
[----:B------:R-:W-:Y:S01]  /*1420*/  ULOP3.LUT UR6, UR6, 0x8, URZ, 0xc0, !UPT ;  /* 0x0000000806067892 */ /* 0x000fe2000f8ec03f */
[--C-:B------:R-:W-:Y:S01]  /*1430*/  SHF.R.S32.HI R15, RZ, 0x1f, R14.reuse ;  /* 0x0000001fff0f7819 */ /* 0x100fe2000001140e */
[----:B------:R-:W-:Y:S01]  /*1440*/  UIADD3 UR8, UR12, 0x24180, URZ ;  /* 0x000241800c087890 */ /* 0x000fe2000fffe03f */
[----:B------:R-:W-:Y:S01]  /*1450*/  IMAD R18, R17, -0x10, -R14 ;  /* 0xfffffff011127824 */ /* 0x000fe200078e0a0e */
[----:B------:R-:W-:-:S02]  /*1460*/  USHF.R.U32.HI UR7, URZ, 0x4, UR7 ;  /* 0x000000043f077899 */ /* 0x000fc40008011607 */
[----:B------:R-:W-:Y:S01]  /*1470*/  USHF.R.U32.HI UR8, URZ, 0x4, UR8 ;  /* 0x000000043f087899 */ /* 0x000fe20008011608 */
[----:B------:R-:W-:Y:S01]  /*1480*/  IMAD.WIDE R14, R17, 0x10, R14 ;  /* 0x00000010110e7825 */ /* 0x000fe200078e020e */
[----:B------:R-:W-:Y:S02]  /*1490*/  ULOP3.LUT UR23, UR6, 0x8, URZ, 0x3c, !UPT ;  /* 0x0000000806177892 */ /* 0x000fe4000f8e3c3f */
[----:B------:R-:W-:Y:S02]  /*14a0*/  ULOP3.LUT UR16, UR6, 0x18, URZ, 0x3c, !UPT ;  /* 0x0000001806107892 */ /* 0x000fe4000f8e3c3f */
[----:B------:R-:W-:Y:S01]  /*14b0*/  UIADD3 UR22, UR12, 0xa0, URZ ;  /* 0x000000a00c167890 */ /* 0x000fe2000fffe03f */
[----:B------:R-:W-:Y:S01]  /*14c0*/  ULDC UR6, c[0x0][0x284] ;  /* 0x0000a10000067ab9 */ /* 0x000fe20000000800 */
[----:B------:R-:W-:Y:S01]  /*14d0*/  ULOP3.LUT UR7, UR7, 0x3fff, URZ, 0xc0, !UPT ;  /* 0x00003fff07077892 */ /* 0x000fe2000f8ec03f */
[----:B------:R-:W-:Y:S01]  /*14e0*/  VIADD R18, R18, UR6 ;  /* 0x0000000612127c36 */ /* 0x000fe20008000000 */
[----:B------:R-:W-:-:S02]  /*14f0*/  ULOP3.LUT UR8, UR8, 0x3fff, URZ, 0xc0, !UPT ;  /* 0x00003fff08087892 */ /* 0x000fc4000f8ec03f */
[----:B------:R-:W-:Y:S02]  /*1500*/  ULEA UR15, UR15, UR22, 0x3 ;  /* 0x000000160f0f7291 */ /* 0x000fe4000f8e183f */
[----:B------:R-:W-:Y:S02]  /*1510*/  ULOP3.LUT UR17, UR7, 0x10000, URZ, 0xfc, !UPT ;  /* 0x0001000007117892 */ /* 0x000fe4000f8efc3f */
[----:B------:R-:W-:-:S12]  /*1520*/  ULOP3.LUT UR18, UR8, 0x10000, URZ, 0xfc, !UPT ;  /* 0x0001000008127892 */ /* 0x000fd8000f8efc3f */
.L_x_74:
[----:B------:R-:W-:Y:S01]  /*1530*/  SHF.L.U32 R7, R54, 0x1f, RZ ;  /* 0x0000001f36077819 */ /* 0x000fe200000006ff */
[----:B------:R-:W0:Y:S01]  /*1540*/  LDC R16, c[0x0][0x28c] ;  /* 0x0000a300ff107b82 */ /* 0x000e220000000800 */
[----:B------:R-:W-:Y:S01]  /*1550*/  UMOV UR6, URZ ;  /* 0x0000003f00067c82 */ /* 0x000fe20008000000 */
[----:B------:R-:W-:Y:S01]  /*1560*/  UMOV UR24, UR4 ;  /* 0x0000000400187c82 */ /* 0x000fe20008000000 */
[----:B------:R-:W2:Y:S01]  /*1570*/  SYNCS.PHASECHK.TRANS64.TRYWAIT P0, [UR15+-0x8], R7 ;  /* 0xfffff807ff0075a7 */ /* 0x000ea2000800014f */
[----:B0-----:R-:W-:Y:S01]  /*1580*/  ISETP.GE.AND P1, PT, R16, 0x1, PT ;  /* 0x000000011000780c */ /* 0x001fe20003f26270 */
[----:B--234-:R-:W-:-:S12]  /*1590*/  @!P0 BRA `(.L_x_16) ;  /* 0x0000004000048947 */ /* 0x01cfd80003800000 */
.L_x_101:
[----:B------:R-:W-:Y:S01]  /*15a0*/  UMOV UR7, URZ ;  /* 0x0000003f00077c82 */ /* 0x000fe20008000000 */
[----:B------:R-:W-:Y:S01]  /*15b0*/  UMOV UR8, URZ ;  /* 0x0000003f00087c82 */ /* 0x000fe20008000000 */
[----:B------:R-:W-:Y:S01]  /*15c0*/  CS2R R22, SRZ ;  /* 0x0000000000167805 */ /* 0x000fe2000001ff00 */
[----:B------:R-:W-:Y:S01]  /*15d0*/  IMAD.MOV.U32 R19, RZ, RZ, RZ ;  /* 0x000000ffff137224 */ /* 0x000fe200078e00ff */
[----:B------:R-:W-:Y:S02]  /*15e0*/  CS2R R40, SRZ ;  /* 0x0000000000287805 */ /* 0x000fe4000001ff00 */
[----:B------:R-:W-:Y:S02]  /*15f0*/  CS2R R42, SRZ ;  /* 0x00000000002a7805 */ /* 0x000fe4000001ff00 */
[----:B------:R-:W-:Y:S02]  /*1600*/  CS2R R44, SRZ ;  /* 0x00000000002c7805 */ /* 0x000fe4000001ff00 */
[----:B------:R-:W-:-:S02]  /*1610*/  CS2R R46, SRZ ;  /* 0x00000000002e7805 */ /* 0x000fc4000001ff00 */
[----:B------:R-:W-:Y:S02]  /*1620*/  CS2R R48, SRZ ;  /* 0x0000000000307805 */ /* 0x000fe4000001ff00 */
[----:B------:R-:W-:Y:S01]  /*1630*/  CS2R R50, SRZ ;  /* 0x0000000000327805 */ /* 0x000fe2000001ff00 */
[----:B------:R-:W-:Y:S01]  /*1640*/  IMAD.MOV.U32 R52, RZ, RZ, RZ ;  /* 0x000000ffff347224 */ /* 0x000fe200078e00ff */
[----:B------:R-:W-:Y:S01]  /*1650*/  CS2R R24, SRZ ;  /* 0x0000000000187805 */ /* 0x000fe2000001ff00 */
[----:B------:R-:W-:Y:S01]  /*1660*/  IMAD.U32 R20, RZ, RZ, UR5 ;  /* 0x00000005ff147e24 */ /* 0x000fe2000f8e00ff */
[----:B------:R-:W-:Y:S02]  /*1670*/  CS2R R26, SRZ ;  /* 0x00000000001a7805 */ /* 0x000fe4000001ff00 */
[----:B------:R-:W-:Y:S02]  /*1680*/  CS2R R28, SRZ ;  /* 0x00000000001c7805 */ /* 0x000fe4000001ff00 */
[----:B------:R-:W-:-:S02]  /*1690*/  CS2R R30, SRZ ;  /* 0x00000000001e7805 */ /* 0x000fc4000001ff00 */
[----:B------:R-:W-:Y:S02]  /*16a0*/  CS2R R32, SRZ ;  /* 0x0000000000207805 */ /* 0x000fe4000001ff00 */
[----:B------:R-:W-:Y:S02]  /*16b0*/  CS2R R34, SRZ ;  /* 0x0000000000227805 */ /* 0x000fe4000001ff00 */
[----:B------:R-:W-:Y:S02]  /*16c0*/  CS2R R36, SRZ ;  /* 0x0000000000247805 */ /* 0x000fe4000001ff00 */
[----:B------:R-:W-:Y:S01]  /*16d0*/  CS2R R38, SRZ ;  /* 0x0000000000267805 */ /* 0x000fe2000001ff00 */
[----:B------:R-:W-:Y:S06]  /*16e0*/  @!P1 BRA `(.L_x_17) ;  /* 0x00000004007c9947 */ /* 0x000fec0003800000 */
[----:B------:R-:W-:-:S13]  /*16f0*/  ISETP.NE.AND P1, PT, R53, 0x3, PT ;  /* 0x000000033500780c */ /* 0x000fda0003f25270 */
[----:B------:R-:W-:Y:S05]  /*1700*/  @!P1 BRA `(.L_x_18) ;  /* 0x0000000000049947 */ /* 0x000fea0003800000 */
[----:B------:R-:W-:Y:S01]  /*1710*/  BPT.TRAP 0x1 ;  /* 0x000000040000795c */ /* 0x000fe20000300000 */
.L_x_18:
[----:B------:R-:W-:Y:S01]  /*1720*/  ULEA UR6, UR4, UR12, 0x3 ;  /* 0x0000000c04067291 */ /* 0x000fe2000f8e183f */
[----:B0-----:R-:W-:-:S05]  /*1730*/  IMAD.U32 R7, RZ, RZ, UR5 ;  /* 0x00000005ff077e24 */ /* 0x001fca000f8e00ff */
[----:B------:R-:W-:-:S04]  /*1740*/  SHF.L.U32 R7, R7, 0x1f, RZ ;  /* 0x0000001f07077819 */ /* 0x000fc800000006ff */
[----:B------:R0:W2:Y:S01]  /*1750*/  SYNCS.PHASECHK.TRANS64.TRYWAIT P0, [UR6], R7 ;  /* 0x00000007ff0075a7 */ /* 0x0000a20008000146 */
[----:B------:R-:W-:Y:S05]  /*1760*/  @!P1 BRA `(.L_x_19) ;  /* 0x0000000000049947 */ /* 0x000fea0003800000 */
[----:B------:R-:W-:Y:S01]  /*1770*/  BPT.TRAP 0x1 ;  /* 0x000000040000795c */ /* 0x000fe20000300000 */
.L_x_19:
[----:B--2---:R-:W-:Y:S05]  /*1780*/  @P0 BRA `(.L_x_20) ;  /* 0x0000000000080947 */ /* 0x004fea0003800000 */
[----:B------:R-:W2:Y:S02]  /*1790*/  SYNCS.PHASECHK.TRANS64.TRYWAIT P0, [UR6], R7 ;  /* 0x00000007ff0075a7 */ /* 0x000ea40008000146 */
[----:B--2---:R-:W-:Y:S05]  /*17a0*/  @!P0 BRA `(.L_x_21) ;  /* 0x0000003c00988947 */ /* 0x004fea0003800000 */
.L_x_20:
[----:B------:R-:W-:Y:S01]  /*17b0*/  ULEA UR6, UR4, UR17, 0xa ;  /* 0x0000001104067291 */ /* 0x000fe2000f8e503f */
[----:B------:R-:W-:Y:S01]  /*17c0*/  WARPGROUP.ARRIVE ;  /* 0x00000000000079c5 */ /* 0x000fe20000000000 */
[----:B------:R-:W-:Y:S01]  /*17d0*/  ULEA UR7, UR4, UR18, 0x9 ;  /* 0x0000001204077291 */ /* 0x000fe2000f8e483f */
[----:B------:R-:W-:Y:S01]  /*17e0*/  CS2R R22, SRZ ;  /* 0x0000000000167805 */ /* 0x000fe2000001ff00 */
[----:B------:R-:W-:Y:S01]  /*17f0*/  UMOV UR9, 0x40000040 ;  /* 0x4000004000097882 */ /* 0x000fe20000000000 */
[----:B------:R-:W-:Y:S01]  /*1800*/  UMOV UR11, 0x40000040 ;  /* 0x40000040000b7882 */ /* 0x000fe20000000000 */
[----:B------:R-:W-:Y:S01]  /*1810*/  IMAD.MOV.U32 R19, RZ, RZ, RZ ;  /* 0x000000ffff137224 */ /* 0x000fe200078e00ff */
[----:B------:R-:W-:Y:S01]  /*1820*/  UMOV UR8, UR6 ;  /* 0x0000000600087c82 */ /* 0x000fe20008000000 */
[----:B------:R-:W-:Y:S01]  /*1830*/  CS2R R40, SRZ ;  /* 0x0000000000287805 */ /* 0x000fe2000001ff00 */
[----:B------:R-:W-:Y:S01]  /*1840*/  UMOV UR10, UR7 ;  /* 0x00000007000a7c82 */ /* 0x000fe20008000000 */
[----:B------:R-:W-:Y:S01]  /*1850*/  CS2R R42, SRZ ;  /* 0x00000000002a7805 */ /* 0x000fe2000001ff00 */
[----:B------:R-:W-:Y:S01]  /*1860*/  QGMMA.64x32x32.F32.E4M3.E4M3 R24, gdesc[UR8], RZ, !UPT ;  /* 0x00600000081879f3 */ /* 0x000fe2000c7008ff */
[----:B------:R-:W-:Y:S01]  /*1870*/  UIADD3 UR8, UR6, 0x2, URZ ;  /* 0x0000000206087890 */ /* 0x000fe2000fffe03f */
[----:B------:R-:W-:Y:S01]  /*1880*/  CS2R R44, SRZ ;  /* 0x00000000002c7805 */ /* 0x000fe2000001ff00 */
[----:B------:R-:W-:Y:S01]  /*1890*/  UIADD3 UR10, UR7, 0x2, URZ ;  /* 0x00000002070a7890 */ /* 0x000fe2000fffe03f */
[----:B------:R-:W-:Y:S01]  /*18a0*/  CS2R R46, SRZ ;  /* 0x00000000002e7805 */ /* 0x000fe2000001ff00 */
[----:B------:R-:W-:Y:S01]  /*18b0*/  UMOV UR9, 0x40000040 ;  /* 0x4000004000097882 */ /* 0x000fe20000000000 */
[----:B------:R-:W-:Y:S01]  /*18c0*/  UMOV UR11, 0x40000040 ;  /* 0x40000040000b7882 */ /* 0x000fe20000000000 */
[----:B------:R-:W-:-:S02]  /*18d0*/  CS2R R48, SRZ ;  /* 0x0000000000307805 */ /* 0x000fc4000001ff00 */
[----:B------:R-:W-:Y:S01]  /*18e0*/  CS2R R50, SRZ ;  /* 0x0000000000327805 */ /* 0x000fe2000001ff00 */
[----:B------:R-:W-:Y:S02]  /*18f0*/  IMAD.MOV.U32 R52, RZ, RZ, RZ ;  /* 0x000000ffff347224 */ /* 0x000fe400078e00ff */
[----:B------:R-:W-:Y:S01]  /*1900*/  QGMMA.64x32x32.F32.E4M3.E4M3 R24, gdesc[UR8], R24 ;  /* 0x00600000081879f3 */ /* 0x000fe20008700818 */
[----:B------:R-:W-:Y:S02]  /*1910*/  UIADD3 UR8, UR6, 0x4, URZ ;  /* 0x0000000406087890 */ /* 0x000fe4000fffe03f */
[----:B------:R-:W-:Y:S01]  /*1920*/  UIADD3 UR10, UR7, 0x4, URZ ;  /* 0x00000004070a7890 */ /* 0x000fe2000fffe03f */
[----:B------:R-:W-:Y:S01]  /*1930*/  UMOV UR9, 0x40000040 ;  /* 0x4000004000097882 */ /* 0x000fe20000000000 */
[----:B------:R-:W-:-:S07]  /*1940*/  UMOV UR11, 0x40000040 ;  /* 0x40000040000b7882 */ /* 0x000fce0000000000 */
        /* <DEDUP_REMOVED lines=23> */
[----:B------:R-:W-:Y:S01]  /*1ac0*/  ULDC UR7, c[0x0][0x50c] ;  /* 0x0001430000077ab9 */ /* 0x000fe20000000800 */
[----:B------:R-:W-:Y:S01]  /*1ad0*/  UMOV UR9, 0x40000040 ;  /* 0x4000004000097882 */ /* 0x000fe20000000000 */
[----:B------:R-:W-:Y:S01]  /*1ae0*/  UISETP.NE.AND UP0, UPT, UR7, 0x8, UPT ;  /* 0x000000080700788c */ /* 0x000fe2000bf05270 */
[----:B------:R-:W-:Y:S01]  /*1af0*/  UMOV UR11, 0x40000040 ;  /* 0x40000040000b7882 */ /* 0x000fe20000000000 */
[----:B------:R-:W-:Y:S02]  /*1b00*/  UMOV UR6, 0x8 ;  /* 0x0000000800067882 */ /* 0x000fe40000000000 */
[----:B------:R-:W-:-:S06]  /*1b10*/  USEL UR7, URZ, 0x1, UP0 ;  /* 0x000000013f077887 */ /* 0x000fcc0008000000 */
[----:B------:R-:W-:Y:S01]  /*1b20*/  ISETP.NE.AND P0, PT, RZ, UR7, PT ;  /* 0x00000007ff007c0c */ /* 0x000fe2000bf05270 */
[----:B------:R-:W-:-:S12]  /*1b30*/  QGMMA.64x32x32.F32.E4M3.E4M3 R24, gdesc[UR8], R24, gsb0 ;  /* 0x00600000081879f3 */ /* 0x000fd80008000818 */
[----:B------:R-:W-:Y:S05]  /*1b40*/  @!P0 BRA `(.L_x_22) ;  /* 0x0000000000488947 */ /* 0x000fea0003800000 */
[----:B------:R-:W-:Y:S02]  /*1b50*/  WARPGROUP.DEPBAR.LE gsb0, 0x0 ;  /* 0x00008000000079c5 */ /* 0x000fe40000010000 */
[----:B------:R-:W-:-:S01]  /*1b60*/  FADD R51, RZ, R24 ;  /* 0x00000018ff337221 */ /* 0x000fc20000000000 */
[----:B------:R-:W-:Y:S01]  /*1b70*/  FADD R52, RZ, R25 ;  /* 0x00000019ff347221 */ /* 0x000fe20000000000 */
        /* <DEDUP_REMOVED lines=14> */
[----:B------:R-:W-:-:S06]  /*1c60*/  UMOV UR6, URZ ;  /* 0x0000003f00067c82 */ /* 0x000fcc0008000000 */
.L_x_22:
[----:B------:R-:W-:-:S04]  /*1c70*/  UIADD3 UR24, UR4, 0x1, URZ ;  /* 0x0000000104187890 */ /* 0x000fc8000fffe03f */
[----:B------:R-:W-:-:S04]  /*1c80*/  UISETP.NE.AND UP0, UPT, UR24, 0x9, UPT ;  /* 0x000000091800788c */ /* 0x000fc8000bf05270 */
[----:B------:R-:W-:Y:S02]  /*1c90*/  USEL UR8, URZ, 0x1, UP0 ;  /* 0x000000013f087887 */ /* 0x000fe40008000000 */
[----:B------:R-:W-:Y:S02]  /*1ca0*/  USEL UR24, UR24, URZ, UP0 ;  /* 0x0000003f18187287 */ /* 0x000fe40008000000 */
[----:B------:R-:W-:-:S06]  /*1cb0*/  ULOP3.LUT UR8, UR5, UR8, URZ, 0x3c, !UPT ;  /* 0x0000000805087292 */ /* 0x000fcc000f8e3c3f */
[----:B------:R-:W-:Y:S01]  /*1cc0*/  IMAD.U32 R20, RZ, RZ, UR8 ;  /* 0x00000008ff147e24 */ /* 0x000fe2000f8e00ff */
[----:B------:R-:W-:-:S06]  /*1cd0*/  UMOV UR8, 0x1 ;  /* 0x0000000100087882 */ /* 0x000fcc0000000000 */
.L_x_17:
[----:B------:R-:W-:-:S06]  /*1ce0*/  UISETP.GE.AND UP0, UPT, UR14, 0x1, UPT ;  /* 0x000000010e00788c */ /* 0x000fcc000bf06270 */
[----:B------:R-:W-:-:S13]  /*1cf0*/  PLOP3.LUT P0, PT, PT, PT, UP0, 0x80, 0x0 ;  /* 0x000000000000781c */ /* 0x000fda0003f0f008 */
[----:B------:R-:W-:Y:S05]  /*1d00*/  @!P0 BRA `(.L_x_23) ;  /* 0x0000000400a48947 */ /* 0x000fea0003800000 */
[----:B0-2---:R-:W-:Y:S01]  /*1d10*/  IMAD.U32 R7, RZ, RZ, UR14 ;  /* 0x0000000eff077e24 */ /* 0x005fe2000f8e00ff */
[----:B------:R-:W-:Y:S01]  /*1d20*/  UMOV UR25, UR4 ;  /* 0x0000000400197c82 */ /* 0x000fe20008000000 */
[----:B------:R-:W-:-:S05]  /*1d30*/  ULDC UR27, c[0x0][0x50c] ;  /* 0x00014300001b7ab9 */ /* 0x000fca0000000800 */
.L_x_31:
[----:B------:R-:W-:-:S13]  /*1d40*/  ISETP.NE.AND P1, PT, R53, 0x3, PT ;  /* 0x000000033500780c */ /* 0x000fda0003f25270 */
[----:B0-2---:R-:W-:Y:S05]  /*1d50*/  @!P1 BRA `(.L_x_24) ;  /* 0x0000000000049947 */ /* 0x005fea0003800000 */
[----:B------:R-:W-:Y:S01]  /*1d60*/  BPT.TRAP 0x1 ;  /* 0x000000040000795c */ /* 0x000fe20000300000 */
.L_x_24:
[----:B------:R-:W-:Y:S01]  /*1d70*/  ULEA UR9, UR24, UR12, 0x3 ;  /* 0x0000000c18097291 */ /* 0x000fe2000f8e183f */
[----:B------:R-:W-:-:S08]  /*1d80*/  SHF.L.U32 R16, R20, 0x1f, RZ ;  /* 0x0000001f14107819 */ /* 0x000fd000000006ff */
[----:B------:R0:W2:Y:S01]  /*1d90*/  SYNCS.PHASECHK.TRANS64.TRYWAIT P0, [UR9], R16 ;  /* 0x00000010ff0075a7 */ /* 0x0000a20008000149 */
[----:B------:R-:W-:Y:S05]  /*1da0*/  @!P1 BRA `(.L_x_25) ;  /* 0x0000000000049947 */ /* 0x000fea0003800000 */
[----:B------:R-:W-:Y:S01]  /*1db0*/  BPT.TRAP 0x1 ;  /* 0x000000040000795c */ /* 0x000fe20000300000 */
.L_x_25:
[----:B--2---:R-:W-:Y:S05]  /*1dc0*/  @P0 BRA `(.L_x_26) ;  /* 0x0000000000080947 */ /* 0x004fea0003800000 */
[----:B------:R-:W2:Y:S02]  /*1dd0*/  SYNCS.PHASECHK.TRANS64.TRYWAIT P0, [UR9], R16 ;  /* 0x00000010ff0075a7 */ /* 0x000ea40008000149 */
[----:B--2---:R-:W-:Y:S05]  /*1de0*/  @!P0 BRA `(.L_x_27) ;  /* 0x0000003800208947 */ /* 0x004fea0003800000 */
.L_x_26:
[----:B------:R-:W-:Y:S01]  /*1df0*/  UISETP.NE.AND UP0, UPT, UR7, URZ, UPT ;  /* 0x0000003f0700728c */ /* 0x000fe2000bf05270 */
[----:B------:R-:W-:Y:S01]  /*1e00*/  WARPGROUP.ARRIVE ;  /* 0x00000000000079c5 */ /* 0x000fe20000000000 */
[----:B------:R-:W-:Y:S02]  /*1e10*/  ULEA UR26, UR24, UR17, 0xa ;  /* 0x00000011181a7291 */ /* 0x000fe4000f8e503f */
[----:B------:R-:W-:Y:S02]  /*1e20*/  USEL UR8, UR8, URZ, !UP0 ;  /* 0x0000003f08087287 */ /* 0x000fe4000c000000 */
[----:B------:R-:W-:Y:S02]  /*1e30*/  ULEA UR7, UR24, UR18, 0x9 ;  /* 0x0000001218077291 */ /* 0x000fe4000f8e483f */
[----:B------:R-:W-:Y:S01]  /*1e40*/  UISETP.NE.U32.AND UP0, UPT, UR8, URZ, UPT ;  /* 0x0000003f0800728c */ /* 0x000fe2000bf05070 */
[----:B------:R-:W-:Y:S02]  /*1e50*/  UMOV UR9, 0x40000040 ;  /* 0x4000004000097882 */ /* 0x000fe40000000000 */
[----:B------:R-:W-:Y:S01]  /*1e60*/  UMOV UR8, UR26 ;  /* 0x0000001a00087c82 */ /* 0x000fe20008000000 */
[----:B------:R-:W-:Y:S01]  /*1e70*/  UMOV UR11, 0x40000040 ;  /* 0x40000040000b7882 */ /* 0x000fe20000000000 */
[----:B------:R-:W-:Y:S01]  /*1e80*/  UMOV UR10, UR7 ;  /* 0x00000007000a7c82 */ /* 0x000fe20008000000 */
[----:B------:R-:W-:-:S05]  /*1e90*/  UIADD3 UR6, UR6, 0x8, URZ ;  /* 0x0000000806067890 */ /* 0x000fca000fffe03f */
[----:B------:R-:W-:Y:S01]  /*1ea0*/  QGMMA.64x32x32.F32.E4M3.E4M3 R24, gdesc[UR8], R24, UP0 ;  /* 0x00600000081879f3 */ /* 0x000fe2000bf00818 */
[----:B------:R-:W-:Y:S02]  /*1eb0*/  UIADD3 UR8, UR26, 0x2, URZ ;  /* 0x000000021a087890 */ /* 0x000fe4000fffe03f */
[----:B------:R-:W-:Y:S01]  /*1ec0*/  UIADD3 UR10, UR7, 0x2, URZ ;  /* 0x00000002070a7890 */ /* 0x000fe2000fffe03f */
[----:B------:R-:W-:Y:S01]  /*1ed0*/  UMOV UR9, 0x40000040 ;  /* 0x4000004000097882 */ /* 0x000fe20000000000 */
[----:B------:R-:W-:Y:S01]  /*1ee0*/  UMOV UR11, 0x40000040 ;  /* 0x40000040000b7882 */ /* 0x000fe20000000000 */
[----:B------:R-:W-:-:S06]  /*1ef0*/  UISETP.NE.AND UP0, UPT, UR6, UR27, UPT ;  /* 0x0000001b0600728c */ /* 0x000fcc000bf05270 */
        /* <DEDUP_REMOVED lines=29> */
[----:B------:R-:W-:Y:S01]  /*20d0*/  UMOV UR11, 0x40000040 ;  /* 0x40000040000b7882 */ /* 0x000fe20000000000 */
[----:B------:R-:W-:-:S06]  /*20e0*/  USEL UR7, URZ, 0x1, UP0 ;  /* 0x000000013f077887 */ /* 0x000fcc0008000000 */
[----:B------:R-:W-:Y:S01]  /*20f0*/  ISETP.NE.AND P0, PT, RZ, UR7, PT ;  /* 0x00000007ff007c0c */ /* 0x000fe2000bf05270 */
[----:B------:R-:W-:Y:S03]  /*2100*/  QGMMA.64x32x32.F32.E4M3.E4M3 R24, gdesc[UR8], R24, gsb0 ;  /* 0x00600000081879f3 */ /* 0x000fe60008000818 */
[----:B------:R-:W-:-:S09]  /*2110*/  WARPGROUP.DEPBAR.LE gsb0, 0x1 ;  /* 0x00008000000079c5 */ /* 0x000fd20000010100 */
[----:B------:R-:W-:Y:S05]  /*2120*/  @!P0 BRA `(.L_x_28) ;  /* 0x0000000000488947 */ /* 0x000fea0003800000 */
[----:B------:R-:W-:Y:S02]  /*2130*/  WARPGROUP.DEPBAR.LE gsb0, 0x0 ;  /* 0x00008000000079c5 */ /* 0x000fe40000010000 */
[----:B------:R-:W-:-:S01]  /*2140*/  FADD R51, R24, R51 ;  /* 0x0000003318337221 */ /* 0x000fc20000000000 */
[----:B------:R-:W-:Y:S01]  /*2150*/  FADD R52, R25, R52 ;  /* 0x0000003419347221 */ /* 0x000fe20000000000 */
        /* <DEDUP_REMOVED lines=14> */
[----:B------:R-:W-:-:S06]  /*2240*/  UMOV UR6, URZ ;  /* 0x0000003f00067c82 */ /* 0x000fcc0008000000 */
.L_x_28:
[----:B------:R-:W-:Y:S05]  /*2250*/  @!P1 BRA `(.L_x_29) ;  /* 0x0000000000049947 */ /* 0x000fea0003800000 */
[----:B------:R-:W-:Y:S01]  /*2260*/  BPT.TRAP 0x1 ;  /* 0x000000040000795c */ /* 0x000fe20000300000 */
.L_x_29:
[----:B------:R-:W-:Y:S01]  /*2270*/  ULEA UR8, UR25, UR12, 0x3 ;  /* 0x0000000c19087291 */ /* 0x000fe2000f8e183f */
[----:B------:R-:W-:-:S03]  /*2280*/  ISETP.GT.U32.AND P0, PT, R0, 0x1, PT ;  /* 0x000000010000780c */ /* 0x000fc60003f04070 */
[----:B------:R-:W-:-:S04]  /*2290*/  UIADD3 UR8, UR8, 0x48, URZ ;  /* 0x0000004808087890 */ /* 0x000fc8000fffe03f */
[----:B------:R-:W-:-:S09]  /*22a0*/  UPRMT UR8, URZ, 0x654, UR8 ;  /* 0x000006543f087896 */ /* 0x000fd20008000008 */
[----:B------:R-:W-:Y:S01]  /*22b0*/  SYNCS.ARRIVE.TRANS64.RED.A1T0 RZ, [UR8], RZ ;  /* 0x000000ffffff79a7 */ /* 0x000fe20008100408 */
[----:B------:R-:W-:Y:S05]  /*22c0*/  @P0 BRA `(.L_x_30) ;  /* 0x0000000000040947 */ /* 0x000fea0003800000 */
[----:B------:R-:W-:Y:S01]  /*22d0*/  BPT.TRAP 0x1 ;  /* 0x000000040000795c */ /* 0x000fe20000300000 */
.L_x_30:
[----:B------:R-:W-:Y:S01]  /*22e0*/  UIADD3 UR24, UR24, 0x1, URZ ;  /* 0x0000000118187890 */ /* 0x000fe2000fffe03f */
[C---:B------:R-:W-:Y:S01]  /*22f0*/  ISETP.GT.AND P0, PT, R7.reuse, 0x1, PT ;  /* 0x000000010700780c */ /* 0x040fe20003f04270 */
[----:B------:R-:W-:Y:S01]  /*2300*/  UIADD3 UR25, UR25, 0x1, URZ ;  /* 0x0000000119197890 */ /* 0x000fe2000fffe03f */
[----:B------:R-:W-:Y:S01]  /*2310*/  VIADD R7, R7, 0xffffffff ;  /* 0xffffffff07077836 */ /* 0x000fe20000000000 */
[----:B------:R-:W-:Y:S02]  /*2320*/  UISETP.NE.AND UP0, UPT, UR24, 0x9, UPT ;  /* 0x000000091800788c */ /* 0x000fe4000bf05270 */
[----:B------:R-:W-:Y:S02]  /*2330*/  UISETP.NE.AND UP1, UPT, UR25, 0x9, UPT ;  /* 0x000000091900788c */ /* 0x000fe4000bf25270 */
[----:B------:R-:W-:Y:S02]  /*2340*/  USEL UR8, URZ, 0x1, UP0 ;  /* 0x000000013f087887 */ /* 0x000fe40008000000 */
[----:B------:R-:W-:-:S02]  /*2350*/  USEL UR24, UR24, URZ, UP0 ;  /* 0x0000003f18187287 */ /* 0x000fc40008000000 */
[----:B------:R-:W-:Y:S02]  /*2360*/  USEL UR25, UR25, URZ, UP1 ;  /* 0x0000003f19197287 */ /* 0x000fe40008800000 */
[----:B------:R-:W-:Y:S01]  /*2370*/  LOP3.LUT R20, R20, UR8, RZ, 0x3c, !PT ;  /* 0x0000000814147c12 */ /* 0x000fe2000f8e3cff */
[----:B------:R-:W-:Y:S01]  /*2380*/  UMOV UR8, 0x1 ;  /* 0x0000000100087882 */ /* 0x000fe20000000000 */
[----:B------:R-:W-:Y:S08]  /*2390*/  @P0 BRA `(.L_x_31) ;  /* 0xfffffff800680947 */ /* 0x000ff0000383ffff */
.L_x_23:
[----:B------:R-:W-:Y:S01]  /*23a0*/  UISETP.NE.AND UP0, UPT, UR6, URZ, UPT ;  /* 0x0000003f0600728c */ /* 0x000fe2000bf05270 */
[----:B0-2---:R-:W0:Y:S01]  /*23b0*/  LDC R7, c[0x0][0x28c] ;  /* 0x0000a300ff077b82 */ /* 0x005e220000000800 */
[----:B------:R-:W-:Y:S02]  /*23c0*/  IMAD.U32 R16, RZ, RZ, UR23 ;  /* 0x00000017ff107e24 */ /* 0x000fe4000f8e00ff */
[----:B------:R-:W-:-:S06]  /*23d0*/  USEL UR6, URZ, 0x1, !UP0 ;  /* 0x000000013f067887 */ /* 0x000fcc000c000000 */
[----:B------:R-:W-:-:S13]  /*23e0*/  ISETP.NE.AND P0, PT, RZ, UR6, PT ;  /* 0x00000006ff007c0c */ /* 0x000fda000bf05270 */
[----:B------:R-:W-:Y:S05]  /*23f0*/  @!P0 BRA `(.L_x_32) ;  /* 0x0000000000448947 */ /* 0x000fea0003800000 */
[----:B------:R-:W-:Y:S02]  /*2400*/  WARPGROUP.DEPBAR.LE gsb0, 0x0 ;  /* 0x00008000000079c5 */ /* 0x000fe40000010000 */
[----:B------:R-:W-:Y:S01]  /*2410*/  FADD R51, R24, R51 ;  /* 0x0000003318337221 */ /* 0x000fe20000000000 */
        /* <DEDUP_REMOVED lines=14> */
[----:B------:R-:W-:-:S07]  /*2500*/  FADD R22, R22, R39 ;  /* 0x0000002716167221 */ /* 0x000fce0000000000 */
.L_x_32:
[----:B0-----:R-:W-:Y:S01]  /*2510*/  ISETP.GE.AND P0, PT, R7, 0x1, PT ;  /* 0x000000010700780c */ /* 0x001fe20003f06270 */
[----:B------:R0:W-:Y:S01]  /*2520*/  SYNCS.ARRIVE.TRANS64.A1T0 RZ, [R16+UR22], RZ ;  /* 0x000000ff10ff79a7 */ /* 0x0001e20008100016 */
[----:B------:R-:W-:-:S11]  /*2530*/  WARPGROUP.DEPBAR.LE gsb0, 0x0 ;  /* 0x00008000000079c5 */ /* 0x000fd60000010000 */
[----:B------:R-:W-:Y:S05]  /*2540*/  @!P0 BRA `(.L_x_33) ;  /* 0x0000000000388947 */ /* 0x000fea0003800000 */
[----:B------:R-:W-:-:S13]  /*2550*/  ISETP.NE.AND P0, PT, R53, 0x3, PT ;  /* 0x000000033500780c */ /* 0x000fda0003f05270 */
[----:B------:R-:W-:Y:S05]  /*2560*/  @!P0 BRA `(.L_x_34) ;  /* 0x0000000000048947 */ /* 0x000fea0003800000 */
[----:B------:R-:W-:Y:S01]  /*2570*/  BPT.TRAP 0x1 ;  /* 0x000000040000795c */ /* 0x000fe20000300000 */
.L_x_34:
[----:B------:R-:W-:Y:S01]  /*2580*/  UIADD3 UR8, UR14, UR4, URZ ;  /* 0x000000040e087290 */ /* 0x000fe2000fffe03f */
[----:B------:R-:W-:-:S03]  /*2590*/  ISETP.GT.U32.AND P0, PT, R0, 0x1, PT ;  /* 0x000000010000780c */ /* 0x000fc60003f04070 */
[----:B------:R-:W-:-:S04]  /*25a0*/  UIMAD.WIDE.U32 UR6, UR8, 0x38e38e39, URZ ;  /* 0x38e38e39080678a5 */ /* 0x000fc8000f8e003f */
[----:B------:R-:W-:-:S04]  /*25b0*/  USHF.R.U32.HI UR6, URZ, 0x1, UR7 ;  /* 0x000000013f067899 */ /* 0x000fc80008011607 */
[----:B------:R-:W-:-:S04]  /*25c0*/  UIMAD UR8, UR6, -0x9, UR8 ;  /* 0xfffffff7060878a4 */ /* 0x000fc8000f8e0208 */
[----:B------:R-:W-:-:S04]  /*25d0*/  ULEA UR8, UR8, UR12, 0x3 ;  /* 0x0000000c08087291 */ /* 0x000fc8000f8e183f */
[----:B------:R-:W-:-:S04]  /*25e0*/  UIADD3 UR8, UR8, 0x48, URZ ;  /* 0x0000004808087890 */ /* 0x000fc8000fffe03f */
[----:B------:R-:W-:-:S09]  /*25f0*/  UPRMT UR8, URZ, 0x654, UR8 ;  /* 0x000006543f087896 */ /* 0x000fd20008000008 */
[----:B------:R-:W-:Y:S01]  /*2600*/  SYNCS.ARRIVE.TRANS64.RED.A1T0 RZ, [UR8], RZ ;  /* 0x000000ffffff79a7 */ /* 0x000fe20008100408 */
[----:B------:R-:W-:Y:S05]  /*2610*/  @P0 BRA `(.L_x_33) ;  /* 0x0000000000040947 */ /* 0x000fea0003800000 */
[----:B------:R-:W-:Y:S01]  /*2620*/  BPT.TRAP 0x1 ;  /* 0x000000040000795c */ /* 0x000fe20000300000 */
.L_x_33:
[----:B------:R-:W-:Y:S01]  /*2630*/  SHF.L.U32 R7, R54, 0x1f, RZ ;  /* 0x0000001f36077819 */ /* 0x000fe200000006ff */
[----:B------:R-:W-:Y:S01]  /*2640*/  UIADD3 UR4, UR19, UR4, URZ ;  /* 0x0000000413047290 */ /* 0x000fe2000fffe03f */
[----:B------:R-:W2:Y:S01]  /*2650*/  LDC R31, c[0x0][0x288] ;  /* 0x0000a200ff1f7b82 */ /* 0x000ea20000000800 */
[----:B------:R-:W-:Y:S01]  /*2660*/  UISETP.GE.U32.AND UP1, UPT, UR19, 0x9, UPT ;  /* 0x000000091300788c */ /* 0x000fe2000bf26070 */
[----:B------:R-:W-:Y:S01]  /*2670*/  IMAD.SHL.U32 R20, R12, 0x2, RZ ;  /* 0x000000020c147824 */ /* 0x000fe200078e00ff */
[----:B------:R-:W-:Y:S02]  /*2680*/  UISETP.GT.U32.AND UP0, UPT, UR4, 0x8, UPT ;  /* 0x000000080400788c */ /* 0x000fe4000bf04070 */
[----:B------:R-:W-:Y:S02]  /*2690*/  UIMAD.WIDE.U32 UR6, UR4, 0x38e38e39, URZ ;  /* 0x38e38e39040678a5 */ /* 0x000fe4000f8e003f */
[----:B------:R-:W-:Y:S01]  /*26a0*/  UISETP.LT.U32.AND UP0, UPT, UR19, 0x9, UP0 ;  /* 0x000000091300788c */ /* 0x000fe20008701070 */
[----:B------:R-:W4:Y:S01]  /*26b0*/  SYNCS.PHASECHK.TRANS64.TRYWAIT P0, [UR15+0x8], R7 ;  /* 0x00000807ff0075a7 */ /* 0x000f22000800014f */
[----:B------:R-:W-:Y:S01]  /*26c0*/  USHF.R.U32.HI UR6, URZ, 0x1, UR7 ;  /* 0x000000013f067899 */ /* 0x000fe20008011607 */
[----:B------:R-:W-:Y:S01]  /*26d0*/  SHF.R.S32.HI R21, RZ, 0x1f, R20 ;  /* 0x0000001fff157819 */ /* 0x000fe20000011414 */
[----:B------:R-:W-:-:S02]  /*26e0*/  USEL UR8, URZ, 0x1, !UP0 ;  /* 0x000000013f087887 */ /* 0x000fc4000c000000 */
[----:B------:R-:W-:Y:S02]  /*26f0*/  UIMAD UR4, UR6, -0x9, UR4 ;  /* 0xfffffff7060478a4 */ /* 0x000fe4000f8e0204 */
[----:B------:R-:W-:-:S04]  /*2700*/  ULOP3.LUT UR5, UR5, UR8, URZ, 0x3c, !UPT ;  /* 0x0000000805057292 */ /* 0x000fc8000f8e3c3f */
[----:B------:R-:W-:Y:S01]  /*2710*/  @UP1 ULOP3.LUT UR5, UR5, 0x1, UR6, 0x78, !UPT ;  /* 0x0000000105051892 */ /* 0x000fe2000f8e7806 */
[----:B--2-4-:R-:W-:Y:S11]  /*2720*/  @!P0 BRA `(.L_x_35) ;  /* 0x0000002c00e88947 */ /* 0x014ff60003800000 */
.L_x_102:
[----:B------:R-:W-:Y:S01]  /*2730*/  IMAD.SHL.U32 R33, R5, 0x20, RZ ;  /* 0x0000002005217824 */ /* 0x000fe200078e00ff */
[----:B------:R-:W-:Y:S01]  /*2740*/  ULDC UR8, c[0x0][0x284] ;  /* 0x0000a10000087ab9 */ /* 0x000fe20000000800 */
[----:B------:R-:W-:Y:S01]  /*2750*/  IMAD.SHL.U32 R5, R6, 0x40, RZ ;  /* 0x0000004006057824 */ /* 0x000fe200078e00ff */
[----:B------:R-:W-:Y:S01]  /*2760*/  SHF.R.S32.HI R32, RZ, 0x1f, R4 ;  /* 0x0000001fff207819 */ /* 0x000fe20000011404 */
[----:B------:R-:W-:Y:S01]  /*2770*/  ULDC.64 UR6, c[0x0][0x5d0] ;  /* 0x0001740000067ab9 */ /* 0x000fe20000000a00 */
[----:B------:R-:W-:Y:S01]  /*2780*/  SHF.R.S32.HI R30, RZ, 0x1f, R33 ;  /* 0x0000001fff1e7819 */ /* 0x000fe20000011421 */
[----:B0-----:R-:W-:Y:S01]  /*2790*/  IMAD.WIDE.U32 R16, R4, UR6, R20 ;  /* 0x0000000604107c25 */ /* 0x001fe2000f8e0014 */
[----:B------:R-:W-:-:S03]  /*27a0*/  ISETP.GE.AND P0, PT, R5, UR8, PT ;  /* 0x0000000805007c0c */ /* 0x000fc6000bf06270 */
[----:B------:R-:W-:Y:S01]  /*27b0*/  IMAD R7, R32, UR6, RZ ;  /* 0x0000000620077c24 */ /* 0x000fe2000f8e02ff */
[C---:B------:R-:W-:Y:S02]  /*27c0*/  ISETP.GE.OR P0, PT, R33.reuse, R31, P0 ;  /* 0x0000001f2100720c */ /* 0x040fe40000706670 */
[----:B------:R-:W-:Y:S01]  /*27d0*/  IADD3 R16, P1, R33, R16, RZ ;  /* 0x0000001021107210 */ /* 0x000fe20007f3e0ff */
[----:B------:R-:W-:-:S05]  /*27e0*/  IMAD R7, R4, UR7, R7 ;  /* 0x0000000704077c24 */ /* 0x000fca000f8e0207 */
[----:B------:R-:W-:-:S05]  /*27f0*/  IADD3.X R17, R30, R17, R7, P1, !PT ;  /* 0x000000111e117210 */ /* 0x000fca0000ffe407 */
[----:B------:R-:W-:Y:S05]  /*2800*/  @P0 BRA `(.L_x_36) ;  /* 0x0000001000f80947 */ /* 0x000fea0003800000 */
[----:B------:R-:W0:Y:S01]  /*2810*/  LDC.64 R28, c[0x0][0x5c8] ;  /* 0x00017200ff1c7b82 */ /* 0x000e220000000a00 */
[----:B------:R-:W-:Y:S01]  /*2820*/  IMAD.WIDE R24, R6, 0x40, R14 ;  /* 0x0000004006187825 */ /* 0x000fe200078e020e */
[----:B------:R-:W-:Y:S01]  /*2830*/  ULDC.64 UR6, c[0x0][0x5c0] ;  /* 0x0001700000067ab9 */ /* 0x000fe20000000a00 */
[----:B------:R-:W-:Y:S02]  /*2840*/  BSSY B0, `(.L_x_36) ;  /* 0x000013a000007945 */ /* 0x000fe40003800000 */
[----:B------:R-:W-:Y:S02]  /*2850*/  IMAD R26, R12, -0x2, R31 ;  /* 0xfffffffe0c1a7824 */ /* 0x000fe400078e021f */
[-C--:B0-----:R-:W-:Y:S02]  /*2860*/  IMAD R6, R25, R28.reuse, RZ ;  /* 0x0000001c19067224 */ /* 0x081fe400078e02ff */
[----:B------:R-:W-:-:S04]  /*2870*/  IMAD.WIDE.U32 R16, R24, R28, R16 ;  /* 0x0000001c18107225 */ /* 0x000fc800078e0010 */
[----:B------:R-:W-:Y:S01]  /*2880*/  IMAD R27, R24, R29, R6 ;  /* 0x0000001d181b7224 */ /* 0x000fe200078e0206 */
[----:B------:R-:W-:Y:S02]  /*2890*/  LEA R7, P0, R28, R16, 0x3 ;  /* 0x000000101c077211 */ /* 0x000fe400078018ff */
[----:B------:R-:W-:Y:S01]  /*28a0*/  IADD3 R6, P1, R16, UR6, RZ ;  /* 0x0000000610067c10 */ /* 0x000fe2000ff3e0ff */
[----:B------:R-:W-:Y:S01]  /*28b0*/  IMAD.IADD R27, R17, 0x1, R27 ;  /* 0x00000001111b7824 */ /* 0x000fe200078e021b */
[----:B------:R-:W-:-:S04]  /*28c0*/  IADD3 R16, P3, R7, UR6, RZ ;  /* 0x0000000607107c10 */ /* 0x000fc8000ff7e0ff */
[----:B------:R-:W-:Y:S01]  /*28d0*/  LEA.HI.X R17, R28, R27, R29, 0x3, P0 ;  /* 0x0000001b1c117211 */ /* 0x000fe200000f1c1d */
[----:B------:R-:W-:Y:S01]  /*28e0*/  IMAD.IADD R28, R18, 0x1, -R5 ;  /* 0x00000001121c7824 */ /* 0x000fe200078e0a05 */
[----:B---3-5:R-:W-:Y:S01]  /*28f0*/  FSETP.NEU.AND P0, PT, R13, RZ, PT ;  /* 0x000000ff0d00720b */ /* 0x028fe20003f0d000 */
[----:B------:R-:W-:Y:S01]  /*2900*/  IMAD.IADD R29, R26, 0x1, -R33 ;  /* 0x000000011a1d7824 */ /* 0x000fe200078e0a21 */
[----:B------:R-:W-:Y:S02]  /*2910*/  IADD3.X R7, R27, UR7, RZ, P1, !PT ;  /* 0x000000071b077c10 */ /* 0x000fe40008ffe4ff */
[----:B------:R-:W-:-:S09]  /*2920*/  IADD3.X R17, R17, UR7, RZ, P3, !PT ;  /* 0x0000000711117c10 */ /* 0x000fd20009ffe4ff */
[----:B------:R-:W-:Y:S05]  /*2930*/  @!P0 BRA `(.L_x_37) ;  /* 0x0000000c00a08947 */ /* 0x000fea0003800000 */
[----:B------:R-:W-:Y:S01]  /*2940*/  ULDC.64 UR6, c[0x0][0x5b8] ;  /* 0x00016e0000067ab9 */ /* 0x000fe20000000a00 */
[----:B------:R-:W-:Y:S01]  /*2950*/  ULDC.64 UR8, c[0x0][0x5a8] ;  /* 0x00016a0000087ab9 */ /* 0x000fe20000000a00 */
[----:B------:R-:W-:Y:S01]  /*2960*/  IMAD.WIDE.U32 R20, R4, UR6, R20 ;  /* 0x0000000604147c25 */ /* 0x000fe2000f8e0014 */
[----:B------:R-:W-:Y:S01]  /*2970*/  BSSY B1, `(.L_x_38) ;  /* 0x0000010000017945 */ /* 0x000fe20003800000 */
[----:B------:R-:W-:Y:S02]  /*2980*/  PRMT R26, RZ, 0x7610, R26 ;  /* 0x00007610ff1a7816 */ /* 0x000fe4000000001a */
[----:B------:R-:W-:Y:S01]  /*2990*/  IMAD R5, R32, UR6, RZ ;  /* 0x0000000620057c24 */ /* 0x000fe2000f8e02ff */
[----:B------:R-:W-:-:S03]  /*29a0*/  IADD3 R20, P0, R33, R20, RZ ;  /* 0x0000001421147210 */ /* 0x000fc60007f1e0ff */
[----:B------:R-:W-:Y:S01]  /*29b0*/  IMAD R5, R4, UR7, R5 ;  /* 0x0000000704057c24 */ /* 0x000fe2000f8e0205 */
[----:B------:R-:W-:Y:S02]  /*29c0*/  ULDC.64 UR6, c[0x0][0x5b0] ;  /* 0x00016c0000067ab9 */ /* 0x000fe40000000a00 */
[----:B------:R-:W-:Y:S02]  /*29d0*/  IMAD R27, R25, UR6, RZ ;  /* 0x00000006191b7c24 */ /* 0x000fe4000f8e02ff */
[----:B------:R-:W-:Y:S02]  /*29e0*/  IADD3.X R21, R30, R21, R5, P0, !PT ;  /* 0x000000151e157210 */ /* 0x000fe400007fe405 */
[----:B------:R-:W-:Y:S01]  /*29f0*/  ISETP.GE.AND P0, PT, R28, 0x1, PT ;  /* 0x000000011c00780c */ /* 0x000fe20003f06270 */
[C---:B------:R-:W-:Y:S02]  /*2a00*/  IMAD R27, R24.reuse, UR7, R27 ;  /* 0x00000007181b7c24 */ /* 0x040fe4000f8e021b */
[----:B------:R-:W-:Y:S01]  /*2a10*/  IMAD.WIDE.U32 R4, R24, UR6, R20 ;  /* 0x0000000618047c25 */ /* 0x000fe2000f8e0014 */
[----:B------:R-:W-:-:S02]  /*2a20*/  ISETP.LT.OR P4, PT, R29, 0x1, !P0 ;  /* 0x000000011d00780c */ /* 0x000fc40004781670 */
[----:B------:R-:W-:-:S04]  /*2a30*/  IADD3 R4, P1, R4, UR8, RZ ;  /* 0x0000000804047c10 */ /* 0x000fc8000ff3e0ff */
[----:B------:R-:W-:-:S07]  /*2a40*/  IADD3.X R5, R5, UR9, R27, P1, !PT ;  /* 0x0000000905057c10 */ /* 0x000fce0008ffe41b */
[----:B------:R-:W-:Y:S05]  /*2a50*/  @P4 BRA `(.L_x_39) ;  /* 0x0000000000044947 */ /* 0x000fea0003800000 */
[----:B------:R0:W5:Y:S02]  /*2a60*/  LDG.E.U8 R26, desc[UR20][R4.64] ;  /* 0x00000014041a7981 */ /* 0x000164000c1e1100 */
.L_x_39:
[----:B------:R-:W-:Y:S05]  /*2a70*/  BSYNC B1 ;  /* 0x0000000000017941 */ /* 0x000fea0003800000 */
.L_x_38:
[----:B-----5:R-:W-:Y:S01]  /*2a80*/  LOP3.LUT R26, R26, 0xff, RZ, 0xc0, !PT ;  /* 0x000000ff1a1a7812 */ /* 0x020fe200078ec0ff */
[----:B------:R-:W-:Y:S01]  /*2a90*/  BSSY B1, `(.L_x_40) ;  /* 0x000000b000017945 */ /* 0x000fe20003800000 */
[----:B------:R-:W-:Y:S02]  /*2aa0*/  ISETP.LT.OR P3, PT, R29, 0x2, !P0 ;  /* 0x000000021d00780c */ /* 0x000fe40004761670 */
[----:B------:R-:W-:-:S05]  /*2ab0*/  F2FP.F16.E4M3.UNPACK_B R26, R26 ;  /* 0x0000001aff1a723e */ /* 0x000fca00020006ff */
[----:B------:R-:W-:-:S05]  /*2ac0*/  HADD2.F32 R26, -RZ, R26.H0_H0 ;  /* 0x2000001aff1a7230 */ /* 0x000fca0000004100 */
[----:B------:R-:W-:-:S04]  /*2ad0*/  FMUL R26, R26, R13 ;  /* 0x0000000d1a1a7220 */ /* 0x000fc80000400000 */
[----:B-1----:R-:W-:-:S05]  /*2ae0*/  FFMA R26, R51, R11, R26 ;  /* 0x0000000b331a7223 */ /* 0x002fca000000001a */
[----:B------:R-:W-:Y:S02]  /*2af0*/  F2FP.SATFINITE.E4M3.F32.PACK_AB_MERGE_C R27, RZ, R26, RZ ;  /* 0x0000001aff1b723e */ /* 0x000fe400048070ff */
[----:B------:R-:W-:-:S03]  /*2b00*/  PRMT R26, RZ, 0x7610, R26 ;  /* 0x00007610ff1a7816 */ /* 0x000fc6000000001a */
[----:B------:R1:W-:Y:S01]  /*2b10*/  @!P4 STG.E.U8 desc[UR20][R6.64], R27 ;  /* 0x0000001b0600c986 */ /* 0x0003e2000c101114 */
[----:B------:R-:W-:Y:S05]  /*2b20*/  @P3 BRA `(.L_x_41) ;  /* 0x0000000000043947 */ /* 0x000fea0003800000 */
[----:B------:R2:W5:Y:S02]  /*2b30*/  LDG.E.U8 R26, desc[UR20][R4.64+0x1] ;  /* 0x00000114041a7981 */ /* 0x000564000c1e1100 */
.L_x_41:
[----:B------:R-:W-:Y:S05]  /*2b40*/  BSYNC B1 ;  /* 0x0000000000017941 */ /* 0x000fea0003800000 */
.L_x_40:
[----:B-----5:R-:W-:Y:S01]  /*2b50*/  LOP3.LUT R26, R26, 0xff, RZ, 0xc0, !PT ;  /* 0x000000ff1a1a7812 */ /* 0x020fe200078ec0ff */
[----:B------:R-:W-:Y:S01]  /*2b60*/  BSSY B1, `(.L_x_42) ;  /* 0x0000013000017945 */ /* 0x000fe20003800000 */
[----:B-1----:R-:W-:Y:S02]  /*2b70*/  IADD3 R27, P1, R24, 0x8, RZ ;  /* 0x00000008181b7810 */ /* 0x002fe40007f3e0ff */
[----:B------:R-:W-:-:S03]  /*2b80*/  F2FP.F16.E4M3.UNPACK_B R26, R26 ;  /* 0x0000001aff1a723e */ /* 0x000fc600020006ff */
[----:B------:R-:W-:Y:S01]  /*2b90*/  IMAD.X R24, RZ, RZ, R25, P1 ;  /* 0x000000ffff187224 */ /* 0x000fe200008e0619 */
[----:B------:R-:W-:Y:S01]  /*2ba0*/  ISETP.GE.AND P1, PT, R28, 0x9, PT ;  /* 0x000000091c00780c */ /* 0x000fe20003f26270 */
[----:B------:R-:W-:Y:S02]  /*2bb0*/  HADD2.F32 R26, -RZ, R26.H0_H0 ;  /* 0x2000001aff1a7230 */ /* 0x000fe40000004100 */
[----:B------:R-:W-:Y:S01]  /*2bc0*/  IMAD R24, R24, UR6, RZ ;  /* 0x0000000618187c24 */ /* 0x000fe2000f8e02ff */
[----:B------:R-:W-:Y:S01]  /*2bd0*/  ISETP.LT.OR P5, PT, R29, 0x1, !P1 ;  /* 0x000000011d00780c */ /* 0x000fe20004fa1670 */
[----:B------:R-:W-:-:S04]  /*2be0*/  IMAD.WIDE.U32 R20, R27, UR6, R20 ;  /* 0x000000061b147c25 */ /* 0x000fc8000f8e0014 */
[----:B------:R-:W-:Y:S01]  /*2bf0*/  FMUL R25, R26, R13 ;  /* 0x0000000d1a197220 */ /* 0x000fe20000400000 */
[----:B------:R-:W-:-:S03]  /*2c00*/  IMAD R27, R27, UR7, R24 ;  /* 0x000000071b1b7c24 */ /* 0x000fc6000f8e0218 */
[----:B------:R-:W-:Y:S01]  /*2c10*/  FFMA R25, R52, R11, R25 ;  /* 0x0000000b34197223 */ /* 0x000fe20000000019 */
[----:B------:R-:W-:Y:S02]  /*2c20*/  IADD3 R20, P4, R20, UR8, RZ ;  /* 0x0000000814147c10 */ /* 0x000fe4000ff9e0ff */
[----:B------:R-:W-:Y:S02]  /*2c30*/  PRMT R24, RZ, 0x7610, R24 ;  /* 0x00007610ff187816 */ /* 0x000fe40000000018 */
[----:B------:R-:W-:Y:S02]  /*2c40*/  F2FP.SATFINITE.E4M3.F32.PACK_AB_MERGE_C R25, RZ, R25, RZ ;  /* 0x00000019ff19723e */ /* 0x000fe400048070ff */
[----:B------:R-:W-:-:S03]  /*2c50*/  IADD3.X R21, R21, UR9, R27, P4, !PT ;  /* 0x0000000915157c10 */ /* 0x000fc6000a7fe41b */
[----:B------:R1:W-:Y:S01]  /*2c60*/  @!P3 STG.E.U8 desc[UR20][R6.64+0x1], R25 ;  /* 0x000001190600b986 */ /* 0x0003e2000c101114 */
[----:B------:R-:W-:Y:S05]  /*2c70*/  @P5 BRA `(.L_x_43) ;  /* 0x0000000000045947 */ /* 0x000fea0003800000 */
[----:B------:R3:W5:Y:S02]  /*2c80*/  LDG.E.U8 R24, desc[UR20][R20.64] ;  /* 0x0000001414187981 */ /* 0x000764000c1e1100 */
.L_x_43:
[----:B------:R-:W-:Y:S05]  /*2c90*/  BSYNC B1 ;  /* 0x0000000000017941 */ /* 0x000fea0003800000 */
.L_x_42:
[----:B-----5:R-:W-:Y:S01]  /*2ca0*/  LOP3.LUT R24, R24, 0xff, RZ, 0xc0, !PT ;  /* 0x000000ff18187812 */ /* 0x020fe200078ec0ff */
[----:B------:R-:W-:Y:S01]  /*2cb0*/  BSSY B1, `(.L_x_44) ;  /* 0x000000b000017945 */ /* 0x000fe20003800000 */
[----:B------:R-:W-:Y:S02]  /*2cc0*/  ISETP.LT.OR P3, PT, R29, 0x2, !P1 ;  /* 0x000000021d00780c */ /* 0x000fe40004f61670 */
[----:B------:R-:W-:-:S05]  /*2cd0*/  F2FP.F16.E4M3.UNPACK_B R24, R24 ;  /* 0x00000018ff18723e */ /* 0x000fca00020006ff */
[----:B------:R-:W-:-:S05]  /*2ce0*/  HADD2.F32 R24, -RZ, R24.H0_H0 ;  /* 0x20000018ff187230 */ /* 0x000fca0000004100 */
[----:B------:R-:W-:-:S04]  /*2cf0*/  FMUL R24, R24, R13 ;  /* 0x0000000d18187220 */ /* 0x000fc80000400000 */
[----:B------:R-:W-:-:S05]  /*2d00*/  FFMA R24, R49, R11, R24 ;  /* 0x0000000b31187223 */ /* 0x000fca0000000018 */
[----:B-1----:R-:W-:Y:S02]  /*2d10*/  F2FP.SATFINITE.E4M3.F32.PACK_AB_MERGE_C R25, RZ, R24, RZ ;  /* 0x00000018ff19723e */ /* 0x002fe400048070ff */
[----:B------:R-:W-:-:S03]  /*2d20*/  PRMT R24, RZ, 0x7610, R24 ;  /* 0x00007610ff187816 */ /* 0x000fc60000000018 */
[----:B------:R1:W-:Y:S01]  /*2d30*/  @!P5 STG.E.U8 desc[UR20][R16.64], R25 ;  /* 0x000000191000d986 */ /* 0x0003e2000c101114 */
[----:B------:R-:W-:Y:S05]  /*2d40*/  @P3 BRA `(.L_x_45) ;  /* 0x0000000000043947 */ /* 0x000fea0003800000 */
[----:B------:R4:W5:Y:S02]  /*2d50*/  LDG.E.U8 R24, desc[UR20][R20.64+0x1] ;  /* 0x0000011414187981 */ /* 0x000964000c1e1100 */
.L_x_45:
[----:B------:R-:W-:Y:S05]  /*2d60*/  BSYNC B1 ;  /* 0x0000000000017941 */ /* 0x000fea0003800000 */
.L_x_44:
[----:B-----5:R-:W-:Y:S01]  /*2d70*/  LOP3.LUT R24, R24, 0xff, RZ, 0xc0, !PT ;  /* 0x000000ff18187812 */ /* 0x020fe200078ec0ff */
[----:B------:R-:W-:Y:S01]  /*2d80*/  BSSY B1, `(.L_x_46) ;  /* 0x000000b000017945 */ /* 0x000fe20003800000 */
[----:B------:R-:W-:Y:S02]  /*2d90*/  ISETP.LT.OR P4, PT, R29, 0x9, !P0 ;  /* 0x000000091d00780c */ /* 0x000fe40004781670 */
[----:B------:R-:W-:-:S05]  /*2da0*/  F2FP.F16.E4M3.UNPACK_B R24, R24 ;  /* 0x00000018ff18723e */ /* 0x000fca00020006ff */
[----:B------:R-:W-:-:S05]  /*2db0*/  HADD2.F32 R24, -RZ, R24.H0_H0 ;  /* 0x20000018ff187230 */ /* 0x000fca0000004100 */
[----:B-1----:R-:W-:Y:S01]  /*2dc0*/  FMUL R25, R24, R13 ;  /* 0x0000000d18197220 */ /* 0x002fe20000400000 */
[----:B------:R-:W-:-:S03]  /*2dd0*/  PRMT R24, RZ, 0x7610, R24 ;  /* 0x00007610ff187816 */ /* 0x000fc60000000018 */
[----:B------:R-:W-:-:S05]  /*2de0*/  FFMA R25, R50, R11, R25 ;  /* 0x0000000b32197223 */ /* 0x000fca0000000019 */
[----:B------:R-:W-:-:S05]  /*2df0*/  F2FP.SATFINITE.E4M3.F32.PACK_AB_MERGE_C R25, RZ, R25, RZ ;  /* 0x00000019ff19723e */ /* 0x000fca00048070ff */
[----:B------:R1:W-:Y:S01]  /*2e00*/  @!P3 STG.E.U8 desc[UR20][R16.64+0x1], R25 ;  /* 0x000001191000b986 */ /* 0x0003e2000c101114 */
[----:B------:R-:W-:Y:S05]  /*2e10*/  @P4 BRA `(.L_x_47) ;  /* 0x0000000000044947 */ /* 0x000fea0003800000 */
[----:B------:R0:W5:Y:S02]  /*2e20*/  LDG.E.U8 R24, desc[UR20][R4.64+0x8] ;  /* 0x0000081404187981 */ /* 0x000164000c1e1100 */
.L_x_47:
[----:B------:R-:W-:Y:S05]  /*2e30*/  BSYNC B1 ;  /* 0x0000000000017941 */ /* 0x000fea0003800000 */
.L_x_46:
        /* <DEDUP_REMOVED lines=12> */
.L_x_49:
[----:B------:R-:W-:Y:S05]  /*2f00*/  BSYNC B1 ;  /* 0x0000000000017941 */ /* 0x000fea0003800000 */
.L_x_48:
        /* <DEDUP_REMOVED lines=12> */
.L_x_51:
[----:B------:R-:W-:Y:S05]  /*2fd0*/  BSYNC B1 ;  /* 0x0000000000017941 */ /* 0x000fea0003800000 */
.L_x_50:
        /* <DEDUP_REMOVED lines=12> */
.L_x_53:
[----:B------:R-:W-:Y:S05]  /*30a0*/  BSYNC B1 ;  /* 0x0000000000017941 */ /* 0x000fea0003800000 */
.L_x_52:
        /* <DEDUP_REMOVED lines=12> */
.L_x_55:
[----:B------:R-:W-:Y:S05]  /*3170*/  BSYNC B1 ;  /* 0x0000000000017941 */ /* 0x000fea0003800000 */
.L_x_54:
        /* <DEDUP_REMOVED lines=12> */
.L_x_57:
[----:B------:R-:W-:Y:S05]  /*3240*/  BSYNC B1 ;  /* 0x0000000000017941 */ /* 0x000fea0003800000 */
.L_x_56:
        /* <DEDUP_REMOVED lines=12> */
.L_x_59:
[----:B------:R-:W-:Y:S05]  /*3310*/  BSYNC B1 ;  /* 0x0000000000017941 */ /* 0x000fea0003800000 */
.L_x_58:
        /* <DEDUP_REMOVED lines=12> */
.L_x_61:
[----:B------:R-:W-:Y:S05]  /*33e0*/  BSYNC B1 ;  /* 0x0000000000017941 */ /* 0x000fea0003800000 */
.L_x_60:
        /* <DEDUP_REMOVED lines=12> */
.L_x_63:
[----:B------:R-:W-:Y:S05]  /*34b0*/  BSYNC B1 ;  /* 0x0000000000017941 */ /* 0x000fea0003800000 */
.L_x_62:
[----:B-----5:R-:W-:Y:S01]  /*34c0*/  LOP3.LUT R24, R24, 0xff, RZ, 0xc0, !PT ;  /* 0x000000ff18187812 */ /* 0x020fe200078ec0ff */
[----:B------:R-:W-:Y:S01]  /*34d0*/  BSSY B1, `(.L_x_64) ;  /* 0x000000b000017945 */ /* 0x000fe20003800000 */
[----:B------:R-:W-:Y:S02]  /*34e0*/  ISETP.LT.OR P0, PT, R29, 0x1a, !P0 ;  /* 0x0000001a1d00780c */ /* 0x000fe40004701670 */
[----:B------:R-:W-:-:S05]  /*34f0*/  F2FP.F16.E4M3.UNPACK_B R24, R24 ;  /* 0x00000018ff18723e */ /* 0x000fca00020006ff */
[----:B------:R-:W-:-:S05]  /*3500*/  HADD2.F32 R24, -RZ, R24.H0_H0 ;  /* 0x20000018ff187230 */ /* 0x000fca0000004100 */
[----:B------:R-:W-:-:S04]  /*3510*/  FMUL R24, R24, R13 ;  /* 0x0000000d18187220 */ /* 0x000fc80000400000 */
[----:B------:R-:W-:Y:S01]  /*3520*/  FFMA R24, R23, R11, R24 ;  /* 0x0000000b17187223 */ /* 0x000fe20000000018 */
[----:B------:R-:W-:-:S04]  /*3530*/  PRMT R23, RZ, 0x7610, R23 ;  /* 0x00007610ff177816 */ /* 0x000fc80000000017 */
[----:B-1----:R-:W-:-:S05]  /*3540*/  F2FP.SATFINITE.E4M3.F32.PACK_AB_MERGE_C R25, RZ, R24, RZ ;  /* 0x00000018ff19723e */ /* 0x002fca00048070ff */
[----:B------:R1:W-:Y:S01]  /*3550*/  @!P4 STG.E.U8 desc[UR20][R6.64+0x18], R25 ;  /* 0x000018190600c986 */ /* 0x0003e2000c101114 */
[----:B------:R-:W-:Y:S05]  /*3560*/  @P0 BRA `(.L_x_65) ;  /* 0x0000000000040947 */ /* 0x000fea0003800000 */
[----:B------:R0:W5:Y:S02]  /*3570*/  LDG.E.U8 R23, desc[UR20][R4.64+0x19] ;  /* 0x0000191404177981 */ /* 0x000164000c1e1100 */
.L_x_65:
[----:B------:R-:W-:Y:S05]  /*3580*/  BSYNC B1 ;  /* 0x0000000000017941 */ /* 0x000fea0003800000 */
.L_x_64:
[----:B-----5:R-:W-:Y:S01]  /*3590*/  LOP3.LUT R23, R23, 0xff, RZ, 0xc0, !PT ;  /* 0x000000ff17177812 */ /* 0x020fe200078ec0ff */
[----:B------:R-:W-:Y:S01]  /*35a0*/  BSSY B1, `(.L_x_66) ;  /* 0x000000b000017945 */ /* 0x000fe20003800000 */
[----:B------:R-:W-:Y:S02]  /*35b0*/  ISETP.LT.OR P3, PT, R29, 0x19, !P1 ;  /* 0x000000191d00780c */ /* 0x000fe40004f61670 */
[----:B------:R-:W-:-:S05]  /*35c0*/  F2FP.F16.E4M3.UNPACK_B R23, R23 ;  /* 0x00000017ff17723e */ /* 0x000fca00020006ff */
[----:B0-2---:R-:W-:-:S05]  /*35d0*/  HADD2.F32 R4, -RZ, R23.H0_H0 ;  /* 0x20000017ff047230 */ /* 0x005fca0000004100 */
[----:B------:R-:W-:Y:S01]  /*35e0*/  FMUL R5, R4, R13 ;  /* 0x0000000d04057220 */ /* 0x000fe20000400000 */
[----:B------:R-:W-:-:S03]  /*35f0*/  PRMT R4, RZ, 0x7610, R4 ;  /* 0x00007610ff047816 */ /* 0x000fc60000000004 */
[----:B------:R-:W-:-:S05]  /*3600*/  FFMA R5, R40, R11, R5 ;  /* 0x0000000b28057223 */ /* 0x000fca0000000005 */
[----:B------:R-:W-:-:S05]  /*3610*/  F2FP.SATFINITE.E4M3.F32.PACK_AB_MERGE_C R5, RZ, R5, RZ ;  /* 0x00000005ff05723e */ /* 0x000fca00048070ff */
[----:B------:R0:W-:Y:S01]  /*3620*/  @!P0 STG.E.U8 desc[UR20][R6.64+0x19], R5 ;  /* 0x0000190506008986 */ /* 0x0001e2000c101114 */
[----:B------:R-:W-:Y:S05]  /*3630*/  @P3 BRA `(.L_x_67) ;  /* 0x0000000000043947 */ /* 0x000fea0003800000 */
[----:B------:R2:W5:Y:S02]  /*3640*/  LDG.E.U8 R4, desc[UR20][R20.64+0x18] ;  /* 0x0000181414047981 */ /* 0x000564000c1e1100 */
.L_x_67:
[----:B------:R-:W-:Y:S05]  /*3650*/  BSYNC B1 ;  /* 0x0000000000017941 */ /* 0x000fea0003800000 */
.L_x_66:
[----:B-----5:R-:W-:Y:S01]  /*3660*/  LOP3.LUT R4, R4, 0xff, RZ, 0xc0, !PT ;  /* 0x000000ff04047812 */ /* 0x020fe200078ec0ff */
[----:B------:R-:W-:Y:S01]  /*3670*/  BSSY B1, `(.L_x_68) ;  /* 0x000000b000017945 */ /* 0x000fe20003800000 */
[----:B------:R-:W-:Y:S02]  /*3680*/  ISETP.LT.OR P1, PT, R29, 0x1a, !P1 ;  /* 0x0000001a1d00780c */ /* 0x000fe40004f21670 */
[----:B------:R-:W-:-:S05]  /*3690*/  F2FP.F16.E4M3.UNPACK_B R4, R4 ;  /* 0x00000004ff04723e */ /* 0x000fca00020006ff */
[----:B------:R-:W-:-:S05]  /*36a0*/  HADD2.F32 R4, -RZ, R4.H0_H0 ;  /* 0x20000004ff047230 */ /* 0x000fca0000004100 */
[----:B------:R-:W-:-:S04]  /*36b0*/  FMUL R4, R4, R13 ;  /* 0x0000000d04047220 */ /* 0x000fc80000400000 */
[----:B------:R-:W-:-:S05]  /*36c0*/  FFMA R4, R19, R11, R4 ;  /* 0x0000000b13047223 */ /* 0x000fca0000000004 */
[----:B0-----:R-:W-:Y:S02]  /*36d0*/  F2FP.SATFINITE.E4M3.F32.PACK_AB_MERGE_C R5, RZ, R4, RZ ;  /* 0x00000004ff05723e */ /* 0x001fe400048070ff */
[----:B------:R-:W-:-:S03]  /*36e0*/  PRMT R4, RZ, 0x7610, R4 ;  /* 0x00007610ff047816 */ /* 0x000fc60000000004 */
[----:B------:R0:W-:Y:S01]  /*36f0*/  @!P3 STG.E.U8 desc[UR20][R16.64+0x18], R5 ;  /* 0x000018051000b986 */ /* 0x0001e2000c101114 */
[----:B------:R-:W-:Y:S05]  /*3700*/  @P1 BRA `(.L_x_69) ;  /* 0x0000000000041947 */ /* 0x000fea0003800000 */
[----:B------:R0:W5:Y:S02]  /*3710*/  LDG.E.U8 R4, desc[UR20][R20.64+0x19] ;  /* 0x0000191414047981 */ /* 0x000164000c1e1100 */
.L_x_69:
[----:B------:R-:W-:Y:S05]  /*3720*/  BSYNC B1 ;  /* 0x0000000000017941 */ /* 0x000fea0003800000 */
.L_x_68:
[----:B------:R-:W-:Y:S05]  /*3730*/  @P1 BRA `(.L_x_70) ;  /* 0x0000000400281947 */ /* 0x000fea0003800000 */
[----:B-----5:R-:W-:-:S04]  /*3740*/  LOP3.LUT R4, R4, 0xff, RZ, 0xc0, !PT ;  /* 0x000000ff04047812 */ /* 0x020fc800078ec0ff */
[----:B------:R-:W-:-:S05]  /*3750*/  F2FP.F16.E4M3.UNPACK_B R4, R4 ;  /* 0x00000004ff04723e */ /* 0x000fca00020006ff */
[----:B------:R-:W-:-:S05]  /*3760*/  HADD2.F32 R4, -RZ, R4.H0_H0 ;  /* 0x20000004ff047230 */ /* 0x000fca0000004100 */
[----:B0-----:R-:W-:-:S04]  /*3770*/  FMUL R5, R4, R13 ;  /* 0x0000000d04057220 */ /* 0x001fc80000400000 */
[----:B------:R-:W-:-:S05]  /*3780*/  FFMA R5, R22, R11, R5 ;  /* 0x0000000b16057223 */ /* 0x000fca0000000005 */
[----:B------:R-:W-:-:S05]  /*3790*/  F2FP.SATFINITE.E4M3.F32.PACK_AB_MERGE_C R5, RZ, R5, RZ ;  /* 0x00000005ff05723e */ /* 0x000fca00048070ff */
[----:B------:R0:W-:Y:S01]  /*37a0*/  STG.E.U8 desc[UR20][R16.64+0x19], R5 ;  /* 0x0000190510007986 */ /* 0x0001e2000c101114 */
[----:B------:R-:W-:Y:S05]  /*37b0*/  BRA `(.L_x_70) ;  /* 0x0000000400087947 */ /* 0x000fea0003800000 */
.L_x_37:
[----:B------:R-:W-:Y:S01]  /*37c0*/  ISETP.GE.AND P1, PT, R28, 0x1, PT ;  /* 0x000000011c00780c */ /* 0x000fe20003f26270 */
[-C--:B-1----:R-:W-:Y:S01]  /*37d0*/  FMUL R51, R51, R11.reuse ;  /* 0x0000000b33337220 */ /* 0x082fe20000400000 */
[-C--:B------:R-:W-:Y:S01]  /*37e0*/  FMUL R52, R52, R11.reuse ;  /* 0x0000000b34347220 */ /* 0x080fe20000400000 */
[----:B------:R-:W-:Y:S01]  /*37f0*/  ISETP.GE.AND P0, PT, R28, 0x9, PT ;  /* 0x000000091c00780c */ /* 0x000fe20003f06270 */
[-C--:B------:R-:W-:Y:S01]  /*3800*/  FMUL R49, R49, R11.reuse ;  /* 0x0000000b31317220 */ /* 0x080fe20000400000 */
[C---:B------:R-:W-:Y:S01]  /*3810*/  ISETP.LT.OR P4, PT, R29.reuse, 0x1, !P1 ;  /* 0x000000011d00780c */ /* 0x040fe20004f81670 */
[-C--:B------:R-:W-:Y:S01]  /*3820*/  FMUL R50, R50, R11.reuse ;  /* 0x0000000b32327220 */ /* 0x080fe20000400000 */
[----:B------:R-:W-:Y:S01]  /*3830*/  ISETP.LT.OR P5, PT, R29, 0x2, !P1 ;  /* 0x000000021d00780c */ /* 0x000fe20004fa1670 */
[----:B------:R-:W-:Y:S01]  /*3840*/  FMUL R47, R47, R11 ;  /* 0x0000000b2f2f7220 */ /* 0x000fe20000400000 */
[----:B------:R-:W-:Y:S01]  /*3850*/  F2FP.SATFINITE.E4M3.F32.PACK_AB_MERGE_C R51, RZ, R51, RZ ;  /* 0x00000033ff33723e */ /* 0x000fe200048070ff */
[-C--:B------:R-:W-:Y:S01]  /*3860*/  FMUL R48, R48, R11.reuse ;  /* 0x0000000b30307220 */ /* 0x080fe20000400000 */
[----:B------:R-:W-:Y:S01]  /*3870*/  F2FP.SATFINITE.E4M3.F32.PACK_AB_MERGE_C R5, RZ, R52, RZ ;  /* 0x00000034ff05723e */ /* 0x000fe200048070ff */
[-C--:B------:R-:W-:Y:S01]  /*3880*/  FMUL R45, R45, R11.reuse ;  /* 0x0000000b2d2d7220 */ /* 0x080fe20000400000 */
[C---:B------:R-:W-:Y:S01]  /*3890*/  ISETP.LT.OR P3, PT, R29.reuse, 0x1, !P0 ;  /* 0x000000011d00780c */ /* 0x040fe20004761670 */
[-C--:B------:R-:W-:Y:S01]  /*38a0*/  FMUL R46, R46, R11.reuse ;  /* 0x0000000b2e2e7220 */ /* 0x080fe20000400000 */
[----:B------:R-:W-:Y:S01]  /*38b0*/  ISETP.LT.OR P6, PT, R29, 0xa, !P1 ;  /* 0x0000000a1d00780c */ /* 0x000fe20004fc1670 */
[----:B------:R-:W-:Y:S01]  /*38c0*/  FMUL R43, R43, R11 ;  /* 0x0000000b2b2b7220 */ /* 0x000fe20000400000 */
[----:B------:R-:W-:Y:S01]  /*38d0*/  F2FP.SATFINITE.E4M3.F32.PACK_AB_MERGE_C R49, RZ, R49, RZ ;  /* 0x00000031ff31723e */ /* 0x000fe200048070ff */
[----:B------:R-:W-:Y:S01]  /*38e0*/  @!P4 STG.E.U8 desc[UR20][R6.64], R51 ;  /* 0x000000330600c986 */ /* 0x000fe2000c101114 */
[C---:B------:R-:W-:Y:S01]  /*38f0*/  ISETP.LT.OR P4, PT, R29.reuse, 0x2, !P0 ;  /* 0x000000021d00780c */ /* 0x040fe20004781670 */
[-C--:B------:R-:W-:Y:S01]  /*3900*/  FMUL R44, R44, R11.reuse ;  /* 0x0000000b2c2c7220 */ /* 0x080fe20000400000 */
[----:B------:R-:W-:Y:S01]  /*3910*/  F2FP.SATFINITE.E4M3.F32.PACK_AB_MERGE_C R21, RZ, R50, RZ ;  /* 0x00000032ff15723e */ /* 0x000fe200048070ff */
[----:B------:R0:W-:Y:S01]  /*3920*/  @!P5 STG.E.U8 desc[UR20][R6.64+0x1], R5 ;  /* 0x000001050600d986 */ /* 0x0001e2000c101114 */
[----:B------:R-:W-:Y:S01]  /*3930*/  ISETP.LT.OR P5, PT, R29, 0x9, !P1 ;  /* 0x000000091d00780c */ /* 0x000fe20004fa1670 */
[----:B------:R-:W-:Y:S01]  /*3940*/  FMUL R41, R41, R11 ;  /* 0x0000000b29297220 */ /* 0x000fe20000400000 */
[----:B------:R-:W-:Y:S01]  /*3950*/  F2FP.SATFINITE.E4M3.F32.PACK_AB_MERGE_C R47, RZ, R47, RZ ;  /* 0x0000002fff2f723e */ /* 0x000fe200048070ff */
[----:B------:R-:W-:Y:S01]  /*3960*/  @!P3 STG.E.U8 desc[UR20][R16.64], R49 ;  /* 0x000000311000b986 */ /* 0x000fe2000c101114 */
[----:B------:R-:W-:Y:S01]  /*3970*/  ISETP.LT.OR P3, PT, R29, 0x9, !P0 ;  /* 0x000000091d00780c */ /* 0x000fe20004761670 */
[----:B------:R-:W-:Y:S01]  /*3980*/  FMUL R42, R42, R11 ;  /* 0x0000000b2a2a7220 */ /* 0x000fe20000400000 */
[----:B------:R-:W-:Y:S01]  /*3990*/  F2FP.SATFINITE.E4M3.F32.PACK_AB_MERGE_C R45, RZ, R45, RZ ;  /* 0x0000002dff2d723e */ /* 0x000fe200048070ff */
[----:B------:R-:W-:Y:S01]  /*39a0*/  FMUL R23, R23, R11 ;  /* 0x0000000b17177220 */ /* 0x000fe20000400000 */
[----:B------:R-:W-:Y:S01]  /*39b0*/  F2FP.SATFINITE.E4M3.F32.PACK_AB_MERGE_C R43, RZ, R43, RZ ;  /* 0x0000002bff2b723e */ /* 0x000fe200048070ff */
[----:B------:R1:W-:Y:S01]  /*39c0*/  @!P4 STG.E.U8 desc[UR20][R16.64+0x1], R21 ;  /* 0x000001151000c986 */ /* 0x0003e2000c101114 */
[C---:B------:R-:W-:Y:S01]  /*39d0*/  ISETP.LT.OR P4, PT, R29.reuse, 0xa, !P0 ;  /* 0x0000000a1d00780c */ /* 0x040fe20004781670 */
[-C--:B------:R-:W-:Y:S01]  /*39e0*/  FMUL R40, R40, R11.reuse ;  /* 0x0000000b28287220 */ /* 0x080fe20000400000 */
[----:B0-----:R-:W-:Y:S01]  /*39f0*/  F2FP.SATFINITE.E4M3.F32.PACK_AB_MERGE_C R5, RZ, R48, RZ ;  /* 0x00000030ff05723e */ /* 0x001fe200048070ff */
[----:B------:R-:W-:Y:S01]  /*3a00*/  @!P5 STG.E.U8 desc[UR20][R6.64+0x8], R47 ;  /* 0x0000082f0600d986 */ /* 0x000fe2000c101114 */
[----:B------:R-:W-:Y:S01]  /*3a10*/  ISETP.LT.OR P5, PT, R29, 0x11, !P1 ;  /* 0x000000111d00780c */ /* 0x000fe20004fa1670 */
[-C--:B------:R-:W-:Y:S01]  /*3a20*/  FMUL R19, R19, R11.reuse ;  /* 0x0000000b13137220 */ /* 0x080fe20000400000 */
[----:B------:R-:W-:Y:S01]  /*3a30*/  FMUL R22, R22, R11 ;  /* 0x0000000b16167220 */ /* 0x000fe20000400000 */
[----:B------:R0:W-:Y:S01]  /*3a40*/  @!P6 STG.E.U8 desc[UR20][R6.64+0x9], R5 ;  /* 0x000009050600e986 */ /* 0x0001e2000c101114 */
[----:B------:R-:W-:-:S02]  /*3a50*/  ISETP.LT.OR P6, PT, R29, 0x12, !P1 ;  /* 0x000000121d00780c */ /* 0x000fc40004fc1670 */
[----:B------:R-:W-:Y:S01]  /*3a60*/  F2FP.SATFINITE.E4M3.F32.PACK_AB_MERGE_C R41, RZ, R41, RZ ;  /* 0x00000029ff29723e */ /* 0x000fe200048070ff */
[----:B------:R-:W-:Y:S01]  /*3a70*/  @!P3 STG.E.U8 desc[UR20][R16.64+0x8], R45 ;  /* 0x0000082d1000b986 */ /* 0x000fe2000c101114 */
[----:B-1----:R-:W-:Y:S02]  /*3a80*/  F2FP.SATFINITE.E4M3.F32.PACK_AB_MERGE_C R21, RZ, R46, RZ ;  /* 0x0000002eff15723e */ /* 0x002fe400048070ff */
[C---:B------:R-:W-:Y:S02]  /*3a90*/  ISETP.LT.OR P3, PT, R29.reuse, 0x11, !P0 ;  /* 0x000000111d00780c */ /* 0x040fe40004761670 */
[----:B------:R-:W-:Y:S01]  /*3aa0*/  F2FP.SATFINITE.E4M3.F32.PACK_AB_MERGE_C R23, RZ, R23, RZ ;  /* 0x00000017ff17723e */ /* 0x000fe200048070ff */
[----:B------:R1:W-:Y:S01]  /*3ab0*/  @!P4 STG.E.U8 desc[UR20][R16.64+0x9], R21 ;  /* 0x000009151000c986 */ /* 0x0003e2000c101114 */
[C---:B------:R-:W-:Y:S02]  /*3ac0*/  ISETP.LT.OR P4, PT, R29.reuse, 0x19, !P1 ;  /* 0x000000191d00780c */ /* 0x040fe40004f81670 */
[----:B0-----:R-:W-:Y:S01]  /*3ad0*/  F2FP.SATFINITE.E4M3.F32.PACK_AB_MERGE_C R5, RZ, R44, RZ ;  /* 0x0000002cff05723e */ /* 0x001fe200048070ff */
[----:B------:R-:W-:Y:S01]  /*3ae0*/  @!P5 STG.E.U8 desc[UR20][R6.64+0x10], R43 ;  /* 0x0000102b0600d986 */ /* 0x000fe2000c101114 */
[----:B------:R-:W-:-:S02]  /*3af0*/  ISETP.LT.OR P5, PT, R29, 0x12, !P0 ;  /* 0x000000121d00780c */ /* 0x000fc400047a1670 */
[C---:B------:R-:W-:Y:S01]  /*3b00*/  ISETP.LT.OR P1, PT, R29.reuse, 0x1a, !P1 ;  /* 0x0000001a1d00780c */ /* 0x040fe20004f21670 */
[----:B------:R0:W-:Y:S01]  /*3b10*/  @!P6 STG.E.U8 desc[UR20][R6.64+0x11], R5 ;  /* 0x000011050600e986 */ /* 0x0001e2000c101114 */
[C---:B------:R-:W-:Y:S02]  /*3b20*/  ISETP.LT.OR P6, PT, R29.reuse, 0x19, !P0 ;  /* 0x000000191d00780c */ /* 0x040fe400047c1670 */
[----:B------:R-:W-:Y:S01]  /*3b30*/  ISETP.LT.OR P0, PT, R29, 0x1a, !P0 ;  /* 0x0000001a1d00780c */ /* 0x000fe20004701670 */
[----:B------:R2:W-:Y:S01]  /*3b40*/  @!P3 STG.E.U8 desc[UR20][R16.64+0x10], R41 ;  /* 0x000010291000b986 */ /* 0x0005e2000c101114 */
[----:B-1----:R-:W-:Y:S02]  /*3b50*/  F2FP.SATFINITE.E4M3.F32.PACK_AB_MERGE_C R21, RZ, R40, RZ ;  /* 0x00000028ff15723e */ /* 0x002fe400048070ff */
[----:B------:R-:W-:Y:S02]  /*3b60*/  F2FP.SATFINITE.E4M3.F32.PACK_AB_MERGE_C R19, RZ, R19, RZ ;  /* 0x00000013ff13723e */ /* 0x000fe400048070ff */
[----:B------:R-:W-:-:S02]  /*3b70*/  F2FP.SATFINITE.E4M3.F32.PACK_AB_MERGE_C R25, RZ, R22, RZ ;  /* 0x00000016ff19723e */ /* 0x000fc400048070ff */
[----:B0-----:R-:W-:-:S05]  /*3b80*/  F2FP.SATFINITE.E4M3.F32.PACK_AB_MERGE_C R5, RZ, R42, RZ ;  /* 0x0000002aff05723e */ /* 0x001fca00048070ff */
[----:B------:R2:W-:Y:S04]  /*3b90*/  @!P5 STG.E.U8 desc[UR20][R16.64+0x11], R5 ;  /* 0x000011051000d986 */ /* 0x0005e8000c101114 */
[----:B------:R2:W-:Y:S04]  /*3ba0*/  @!P4 STG.E.U8 desc[UR20][R6.64+0x18], R23 ;  /* 0x000018170600c986 */ /* 0x0005e8000c101114 */
[----:B------:R2:W-:Y:S04]  /*3bb0*/  @!P1 STG.E.U8 desc[UR20][R6.64+0x19], R21 ;  /* 0x0000191506009986 */ /* 0x0005e8000c101114 */
[----:B------:R2:W-:Y:S04]  /*3bc0*/  @!P6 STG.E.U8 desc[UR20][R16.64+0x18], R19 ;  /* 0x000018131000e986 */ /* 0x0005e8000c101114 */
[----:B------:R2:W-:Y:S02]  /*3bd0*/  @!P0 STG.E.U8 desc[UR20][R16.64+0x19], R25 ;  /* 0x0000191910008986 */ /* 0x0005e4000c101114 */
.L_x_70:
[----:B------:R-:W-:Y:S05]  /*3be0*/  BSYNC B0 ;  /* 0x0000000000007941 */ /* 0x000fea0003800000 */
.L_x_36:
[C---:B------:R-:W-:Y:S01]  /*3bf0*/  LEA R8, P0, R2.reuse, R8, 0x1 ;  /* 0x0000000802087211 */ /* 0x040fe200078008ff */
[----:B------:R-:W-:Y:S01]  /*3c00*/  ULDC.64 UR6, c[0x0][0x650] ;  /* 0x0001940000067ab9 */ /* 0x000fe20000000a00 */
[----:B-----5:R-:W-:Y:S01]  /*3c10*/  IMAD.U32 R4, RZ, RZ, UR16 ;  /* 0x00000010ff047e24 */ /* 0x020fe2000f8e00ff */
[----:B-12---:R-:W-:Y:S01]  /*3c20*/  PRMT R7, RZ, 0x7610, R7 ;  /* 0x00007610ff077816 */ /* 0x006fe20000000007 */
[----:B------:R-:W-:Y:S01]  /*3c30*/  IMAD.MOV.U32 R6, RZ, RZ, -0x1 ;  /* 0xffffffffff067424 */ /* 0x000fe200078e00ff */
[----:B------:R-:W-:Y:S01]  /*3c40*/  LEA.HI.X R9, R2, R9, R10, 0x1, P0 ;  /* 0x0000000902097211 */ /* 0x000fe200000f0c0a */
[----:B------:R1:W-:Y:S01]  /*3c50*/  SYNCS.ARRIVE.TRANS64.A1T0 RZ, [R4+UR22], RZ ;  /* 0x000000ff04ff79a7 */ /* 0x0003e20008100016 */
[----:B------:R-:W-:Y:S01]  /*3c60*/  ISETP.GE.U32.AND P0, PT, R8, UR6, PT ;  /* 0x0000000608007c0c */ /* 0x000fe2000bf06070 */
[----:B0-----:R-:W-:-:S03]  /*3c70*/  IMAD.MOV.U32 R5, RZ, RZ, -0x1 ;  /* 0xffffffffff057424 */ /* 0x001fc600078e00ff */
[----:B------:R-:W-:Y:S01]  /*3c80*/  ISETP.GE.U32.AND.EX P0, PT, R9, UR7, PT, P0 ;  /* 0x0000000709007c0c */ /* 0x000fe2000bf06100 */
[----:B-1----:R-:W-:-:S12]  /*3c90*/  IMAD.MOV.U32 R4, RZ, RZ, -0x1 ;  /* 0xffffffffff047424 */ /* 0x002fd800078e00ff */
[----:B------:R-:W-:Y:S05]  /*3ca0*/  @P0 BRA `(.L_x_71) ;  /* 0x0000000400600947 */ /* 0x000fea0003800000 */
[----:B------:R-:W0:Y:S01]  /*3cb0*/  S2R R23, SR_CTAID.X ;  /* 0x0000000000177919 */ /* 0x000e220000002500 */
[----:B---34-:R-:W1:Y:S01]  /*3cc0*/  LDC.64 R20, c[0x0][0x628] ;  /* 0x00018a00ff147b82 */ /* 0x018e620000000a00 */
[----:B------:R-:W-:Y:S01]  /*3cd0*/  ULDC UR6, c[0x0][0x150] ;  /* 0x0000540000067ab9 */ /* 0x000fe20000000800 */
[----:B------:R-:W-:Y:S01]  /*3ce0*/  IMAD.MOV.U32 R16, RZ, RZ, R8 ;  /* 0x000000ffff107224 */ /* 0x000fe200078e0008 */
[----:B------:R-:W2:Y:S01]  /*3cf0*/  S2R R29, SR_CTAID.Y ;  /* 0x00000000001d7919 */ /* 0x000ea20000002600 */
[----:B------:R-:W-:-:S04]  /*3d00*/  IMAD.MOV.U32 R17, RZ, RZ, R9 ;  /* 0x000000ffff117224 */ /* 0x000fc800078e0009 */
[----:B------:R-:W3:Y:S08]  /*3d10*/  LDC R28, c[0x0][0x144] ;  /* 0x00005100ff1c7b82 */ /* 0x000ef00000000800 */
[----:B------:R-:W4:Y:S08]  /*3d20*/  LDC R24, c[0x0][0x630] ;  /* 0x00018c00ff187b82 */ /* 0x000f300000000800 */
[----:B------:R-:W2:Y:S01]  /*3d30*/  LDC.64 R26, c[0x0][0x620] ;  /* 0x00018800ff1a7b82 */ /* 0x000ea20000000a00 */
[----:B-1----:R-:W-:-:S04]  /*3d40*/  ISETP.NE.U32.AND P0, PT, R20, RZ, PT ;  /* 0x000000ff1400720c */ /* 0x002fc80003f05070 */
[----:B------:R-:W-:Y:S02]  /*3d50*/  ISETP.NE.AND.EX P0, PT, R21, RZ, PT, P0 ;  /* 0x000000ff1500720c */ /* 0x000fe40003f05300 */
[----:B0-----:R-:W-:-:S05]  /*3d60*/  I2FP.F32.U32 R4, R23 ;  /* 0x0000001700047245 */ /* 0x001fca0000201000 */
[----:B------:R-:W-:-:S04]  /*3d70*/  FMUL R4, R4, UR6 ;  /* 0x0000000604047c20 */ /* 0x000fc80008400000 */
[----:B------:R0:W1:Y:S02]  /*3d80*/  F2I.U32.TRUNC.NTZ R25, R4 ;  /* 0x0000000400197305 */ /* 0x000064000020f000 */
[----:B---34-:R-:W-:Y:S05]  /*3d90*/  @!P0 BRA `(.L_x_72) ;  /* 0x0000000000288947 */ /* 0x018fea0003800000 */
[----:B------:R-:W3:Y:S02]  /*3da0*/  LDC R5, c[0x0][0x634] ;  /* 0x00018d00ff057b82 */ /* 0x000ee40000000800 */
[----:B---3--:R-:W-:-:S05]  /*3db0*/  IADD3 R17, P0, R8, R5, RZ ;  /* 0x0000000508117210 */ /* 0x008fca0007f1e0ff */
[----:B------:R-:W-:-:S04]  /*3dc0*/  IMAD.X R19, RZ, RZ, R9, P0 ;  /* 0x000000ffff137224 */ /* 0x000fc800000e0609 */
[----:B0-----:R-:W-:-:S04]  /*3dd0*/  IMAD.WIDE.U32 R4, R19, R20, RZ ;  /* 0x0000001413047225 */ /* 0x001fc800078e00ff */
[----:B------:R-:W-:-:S04]  /*3de0*/  IMAD.WIDE.U32 R6, P0, R17, R21, R4 ;  /* 0x0000001511067225 */ /* 0x000fc80007800004 */
[----:B------:R-:W-:-:S04]  /*3df0*/  IMAD.WIDE.U32 R4, R17, R20, RZ ;  /* 0x0000001411047225 */ /* 0x000fc800078e00ff */
[----:B------:R-:W-:Y:S01]  /*3e00*/  IMAD.X R17, RZ, RZ, RZ, P0 ;  /* 0x000000ffff117224 */ /* 0x000fe200000e06ff */
[----:B------:R-:W-:Y:S01]  /*3e10*/  IADD3 RZ, P0, R5, R6, RZ ;  /* 0x0000000605ff7210 */ /* 0x000fe20007f1e0ff */
[----:B------:R-:W-:-:S04]  /*3e20*/  IMAD.MOV.U32 R16, RZ, RZ, R7 ;  /* 0x000000ffff107224 */ /* 0x000fc800078e0007 */
[----:B------:R-:W-:-:S08]  /*3e30*/  IMAD.WIDE.U32.X R16, R19, R21, R16, P0 ;  /* 0x0000001513107225 */ /* 0x000fd000000e0410 */
.L_x_72:
[----:B------:R-:W3:Y:S01]  /*3e40*/  LDC.64 R32, c[0x0][0x640] ;  /* 0x00019000ff207b82 */ /* 0x000ee20000000a00 */
[-C--:B------:R-:W-:Y:S01]  /*3e50*/  SHF.R.U64 R22, R16, R24.reuse, R17 ;  /* 0x0000001810167219 */ /* 0x080fe20000001211 */
[----:B-1----:R-:W-:Y:S01]  /*3e60*/  IMAD.MOV R25, RZ, RZ, -R25 ;  /* 0x000000ffff197224 */ /* 0x002fe200078e0a19 */
[----:B0-----:R-:W-:Y:S01]  /*3e70*/  SHF.R.U32.HI R4, RZ, R24, R17 ;  /* 0x00000018ff047219 */ /* 0x001fe20000011611 */
[----:B------:R-:W-:Y:S01]  /*3e80*/  ULDC UR6, c[0x0][0x154] ;  /* 0x0000550000067ab9 */ /* 0x000fe20000000800 */
[----:B------:R-:W-:-:S03]  /*3e90*/  IADD3 R7, P0, RZ, -R22, RZ ;  /* 0x80000016ff077210 */ /* 0x000fc60007f1e0ff */
[----:B------:R-:W0:Y:S02]  /*3ea0*/  LDC R16, c[0x0][0x618] ;  /* 0x00018600ff107b82 */ /* 0x000e240000000800 */
[----:B------:R-:W-:-:S04]  /*3eb0*/  IMAD.X R5, RZ, RZ, ~R4, P0 ;  /* 0x000000ffff057224 */ /* 0x000fc800000e0e04 */
[-C--:B--2---:R-:W-:Y:S02]  /*3ec0*/  IMAD R6, R5, R26.reuse, RZ ;  /* 0x0000001a05067224 */ /* 0x084fe400078e02ff */
[----:B------:R-:W1:Y:S01]  /*3ed0*/  LDC R17, c[0x0][0x608] ;  /* 0x00018200ff117b82 */ /* 0x000e620000000800 */
[----:B------:R-:W-:-:S04]  /*3ee0*/  IMAD.WIDE.U32 R4, R7, R26, R8 ;  /* 0x0000001a07047225 */ /* 0x000fc800078e0008 */
[----:B------:R-:W-:Y:S01]  /*3ef0*/  IMAD R7, R7, R27, R6 ;  /* 0x0000001b07077224 */ /* 0x000fe200078e0206 */
[----:B------:R-:W-:Y:S01]  /*3f00*/  I2FP.F32.U32 R6, R29 ;  /* 0x0000001d00067245 */ /* 0x000fe20000201000 */
[----:B------:R-:W-:Y:S01]  /*3f10*/  IMAD R27, R28, R25, R23 ;  /* 0x000000191c1b7224 */ /* 0x000fe200078e0217 */
[----:B------:R-:W2:Y:S01]  /*3f20*/  LDC R30, c[0x0][0x658] ;  /* 0x00019600ff1e7b82 */ /* 0x000ea20000000800 */
[----:B------:R-:W-:Y:S01]  /*3f30*/  IMAD.IADD R5, R5, 0x1, R7 ;  /* 0x0000000105057824 */ /* 0x000fe200078e0207 */
[----:B---3--:R-:W-:Y:S01]  /*3f40*/  ISETP.NE.U32.AND P0, PT, R32, RZ, PT ;  /* 0x000000ff2000720c */ /* 0x008fe20003f05070 */
[----:B------:R-:W-:Y:S01]  /*3f50*/  FMUL R6, R6, UR6 ;  /* 0x0000000606067c20 */ /* 0x000fe20008400000 */
[----:B------:R-:W-:Y:S02]  /*3f60*/  IMAD.MOV.U32 R7, RZ, RZ, -0x1 ;  /* 0xffffffffff077424 */ /* 0x000fe400078e00ff */
[----:B------:R-:W-:Y:S01]  /*3f70*/  ISETP.NE.AND.EX P0, PT, R33, RZ, PT, P0 ;  /* 0x000000ff2100720c */ /* 0x000fe20003f05300 */
[----:B------:R3:W4:Y:S01]  /*3f80*/  F2I.U32.TRUNC.NTZ R23, R6 ;  /* 0x0000000600177305 */ /* 0x000722000020f000 */
[----:B------:R-:W3:Y:S01]  /*3f90*/  LDC R26, c[0x0][0x148] ;  /* 0x00005200ff1a7b82 */ /* 0x000ee20000000800 */
[----:B0-----:R-:W-:-:S02]  /*3fa0*/  SHF.R.U64 R21, R4, R16, R5 ;  /* 0x0000001004157219 */ /* 0x001fc40000001205 */
[----:B------:R-:W-:-:S05]  /*3fb0*/  SHF.R.U32.HI R4, RZ, R16, R5 ;  /* 0x00000010ff047219 */ /* 0x000fca0000011605 */
[----:B------:R-:W0:Y:S01]  /*3fc0*/  LDC R25, c[0x0][0x600] ;  /* 0x00018000ff197b82 */ /* 0x000e220000000800 */
[-CC-:B-1----:R-:W-:Y:S02]  /*3fd0*/  SHF.R.U64 R20, R21, R17.reuse, R4.reuse ;  /* 0x0000001115147219 */ /* 0x182fe40000001204 */
[----:B------:R-:W-:Y:S01]  /*3fe0*/  SHF.R.U32.HI R5, RZ, R17, R4 ;  /* 0x00000011ff057219 */ /* 0x000fe20000011604 */
[----:B------:R-:W-:-:S04]  /*3ff0*/  IMAD.MOV.U32 R17, RZ, RZ, 0x1 ;  /* 0x00000001ff117424 */ /* 0x000fc800078e00ff */
[----:B------:R-:W1:Y:S01]  /*4000*/  LDC R28, c[0x0][0x648] ;  /* 0x00019200ff1c7b82 */ /* 0x000e620000000800 */
[-CC-:B--2---:R-:W-:Y:S02]  /*4010*/  SHF.R.U64 R24, R20, R30.reuse, R5.reuse ;  /* 0x0000001e14187219 */ /* 0x184fe40000001205 */
[-C--:B------:R-:W-:Y:S02]  /*4020*/  SHF.L.U32 R7, R7, R30.reuse, RZ ;  /* 0x0000001e07077219 */ /* 0x080fe400000006ff */
[-C--:B------:R-:W-:Y:S01]  /*4030*/  SHF.R.U32.HI R5, RZ, R30.reuse, R5 ;  /* 0x0000001eff057219 */ /* 0x080fe20000011605 */
[----:B------:R-:W-:Y:S01]  /*4040*/  IMAD.MOV.U32 R4, RZ, RZ, R24 ;  /* 0x000000ffff047224 */ /* 0x000fe200078e0018 */
[----:B------:R-:W-:Y:S01]  /*4050*/  SHF.L.U32 R30, R17, R30, RZ ;  /* 0x0000001e111e7219 */ /* 0x000fe200000006ff */
[----:B------:R-:W2:Y:S01]  /*4060*/  LDC R34, c[0x0][0x638] ;  /* 0x00018e00ff227b82 */ /* 0x000ea20000000800 */
[----:B------:R-:W-:-:S07]  /*4070*/  LOP3.LUT R31, RZ, R7, RZ, 0x33, !PT ;  /* 0x00000007ff1f7212 */ /* 0x000fce00078e33ff */
[----:B------:R-:W0:Y:S01]  /*4080*/  LDC R35, c[0x0][0x610] ;  /* 0x00018400ff237b82 */ /* 0x000e220000000800 */
[----:B----4-:R-:W-:Y:S05]  /*4090*/  @!P0 BRA `(.L_x_73) ;  /* 0x0000000000288947 */ /* 0x010fea0003800000 */
[----:B------:R-:W4:Y:S02]  /*40a0*/  LDC R17, c[0x0][0x64c] ;  /* 0x00019300ff117b82 */ /* 0x000f240000000800 */
[----:B----4-:R-:W-:-:S05]  /*40b0*/  IADD3 R17, P0, R24, R17, RZ ;  /* 0x0000001118117210 */ /* 0x010fca0007f1e0ff */
[----:B------:R-:W-:-:S04]  /*40c0*/  IMAD.X R19, RZ, RZ, R5, P0 ;  /* 0x000000ffff137224 */ /* 0x000fc800000e0605 */
[----:B------:R-:W-:-:S04]  /*40d0*/  IMAD.WIDE.U32 R4, R19, R32, RZ ;  /* 0x0000002013047225 */ /* 0x000fc800078e00ff */
[----:B---3--:R-:W-:-:S04]  /*40e0*/  IMAD.WIDE.U32 R6, P0, R17, R33, R4 ;  /* 0x0000002111067225 */ /* 0x008fc80007800004 */
[----:B------:R-:W-:-:S04]  /*40f0*/  IMAD.WIDE.U32 R4, R17, R32, RZ ;  /* 0x0000002011047225 */ /* 0x000fc800078e00ff */
[----:B------:R-:W-:Y:S01]  /*4100*/  IMAD.X R17, RZ, RZ, RZ, P0 ;  /* 0x000000ffff117224 */ /* 0x000fe200000e06ff */
[----:B------:R-:W-:Y:S01]  /*4110*/  IADD3 RZ, P0, R5, R6, RZ ;  /* 0x0000000605ff7210 */ /* 0x000fe20007f1e0ff */
[----:B------:R-:W-:-:S04]  /*4120*/  IMAD.MOV.U32 R16, RZ, RZ, R7 ;  /* 0x000000ffff107224 */ /* 0x000fc800078e0007 */
[----:B------:R-:W-:-:S08]  /*4130*/  IMAD.WIDE.U32.X R4, R19, R33, R16, P0 ;  /* 0x0000002113047225 */ /* 0x000fd000000e0410 */
.L_x_73:
[----:B-1----:R-:W-:Y:S01]  /*4140*/  SHF.R.U64 R4, R4, R28, R5 ;  /* 0x0000001c04047219 */ /* 0x002fe20000001205 */
[----:B0-----:R-:W-:Y:S01]  /*4150*/  VIADD R16, R25, 0xffffffff ;  /* 0xffffffff19107836 */ /* 0x001fe20000000000 */
[----:B------:R-:W-:Y:S01]  /*4160*/  LOP3.LUT R7, R20, R31, RZ, 0xc0, !PT ;  /* 0x0000001f14077212 */ /* 0x000fe200078ec0ff */
[----:B------:R-:W-:Y:S02]  /*4170*/  IMAD.MOV R23, RZ, RZ, -R23 ;  /* 0x000000ffff177224 */ /* 0x000fe400078e0a17 */
[----:B------:R-:W-:Y:S01]  /*4180*/  IMAD.MOV R5, RZ, RZ, -R4 ;  /* 0x000000ffff057224 */ /* 0x000fe200078e0a04 */
[----:B------:R-:W-:Y:S01]  /*4190*/  LOP3.LUT R17, R21, R16, RZ, 0xc0, !PT ;  /* 0x0000001015117212 */ /* 0x000fe200078ec0ff */
[----:B---3--:R-:W-:Y:S02]  /*41a0*/  IMAD R6, R30, R4, R7 ;  /* 0x000000041e067224 */ /* 0x008fe400078e0207 */
[----:B------:R-:W-:Y:S02]  /*41b0*/  @P2 IMAD R27, R26, R23, R29 ;  /* 0x000000171a1b2224 */ /* 0x000fe400078e021d */
[----:B--2---:R-:W-:-:S02]  /*41c0*/  IMAD R4, R5, R34, R24 ;  /* 0x0000002205047224 */ /* 0x004fc400078e0218 */
[----:B------:R-:W-:Y:S02]  /*41d0*/  IMAD R6, R6, R35, R27 ;  /* 0x0000002306067224 */ /* 0x000fe400078e021b */
[----:B------:R-:W-:Y:S02]  /*41e0*/  IMAD R17, R4, R25, R17 ;  /* 0x0000001904117224 */ /* 0x000fe400078e0211 */
[----:B------:R-:W-:Y:S02]  /*41f0*/  IMAD.MOV.U32 R7, RZ, RZ, 0x1 ;  /* 0x00000001ff077424 */ /* 0x000fe400078e00ff */
[----:B------:R-:W-:Y:S01]  /*4200*/  IMAD.MOV.U32 R4, RZ, RZ, R22 ;  /* 0x000000ffff047224 */ /* 0x000fe200078e0016 */
[----:B------:R-:W-:Y:S02]  /*4210*/  SEL R5, R17, R6, !P2 ;  /* 0x0000000611057207 */ /* 0x000fe40005000000 */
[----:B------:R-:W-:-:S07]  /*4220*/  SEL R6, R6, R17, !P2 ;  /* 0x0000001106067207 */ /* 0x000fce0005000000 */
.L_x_71:
[----:B------:R-:W-:Y:S02]  /*4230*/  LOP3.LUT P0, RZ, R7, 0xff, RZ, 0xc0, !PT ;  /* 0x000000ff07ff7812 */ /* 0x000fe4000780c0ff */
[----:B------:R-:W-:-:S11]  /*4240*/  LOP3.LUT R54, R54, 0x1, RZ, 0x3c, !PT ;  /* 0x0000000136367812 */ /* 0x000fd600078e3cff */
[----:B------:R-:W-:Y:S05]  /*4250*/  @P0 BRA `(.L_x_74) ;  /* 0xffffffd000b40947 */ /* 0x000fea000383ffff */
[----:B------:R-:W-:Y:S05]  /*4260*/  EXIT ;  /* 0x000000000000794d */ /* 0x000fea0003800000 */
.L_x_14:
[----:B------:R-:W-:-:S08]  /*4270*/  ISETP.NE.AND P0, PT, R20, RZ, PT ;  /* 0x000000ff1400720c */ /* 0x000fd00003f05270 */
[----:B-1-3-5:R-:W0:-:S00]  /*4280*/  USETMAXREG.DEALLOC.CTAPOOL 0x28 ;  /* 0x00000028000079c8 */ /* 0x02ae0000080e0500 */
[----:B------:R-:W-:Y:S05]  /*4290*/  @P0 EXIT ;  /* 0x000000000000094d */ /* 0x000fea0003800000 */
[----:B0-----:R-:W-:Y:S01]  /*42a0*/  LOP3.LUT P0, RZ, R16, 0xff, RZ, 0xc0, !PT ;  /* 0x000000ff10ff7812 */ /* 0x001fe2000780c0ff */
[----:B------:R-:W-:Y:S02]  /*42b0*/  IMAD.MOV.U32 R11, RZ, RZ, 0x1 ;  /* 0x00000001ff0b7424 */ /* 0x000fe400078e00ff */
[----:B------:R-:W-:-:S10]  /*42c0*/  IMAD.MOV.U32 R13, RZ, RZ, RZ ;  /* 0x000000ffff0d7224 */ /* 0x000fd400078e00ff */
[----:B------:R-:W-:Y:S05]  /*42d0*/  @!P0 BRA `(.L_x_75) ;  /* 0x0000000c00408947 */ /* 0x000fea0003800000 */
[----:B------:R-:W-:Y:S01]  /*42e0*/  LOP3.LUT P0, RZ, R12, 0x1f, RZ, 0xc0, !PT ;  /* 0x0000001f0cff7812 */ /* 0x000fe2000780c0ff */
[----:B------:R-:W-:Y:S01]  /*42f0*/  ULDC UR5, c[0x0][0x658] ;  /* 0x0001960000057ab9 */ /* 0x000fe20000000800 */
[----:B------:R-:W-:Y:S01]  /*4300*/  UMOV UR6, 0xffffffff ;  /* 0xffffffff00067882 */ /* 0x000fe20000000000 */
[----:B------:R-:W-:Y:S01]  /*4310*/  BSSY B0, `(.L_x_75) ;  /* 0x00000cc000007945 */ /* 0x000fe20003800000 */
[----:B------:R-:W-:Y:S01]  /*4320*/  USHF.L.U32 UR6, UR6, UR5, URZ ;  /* 0x0000000506067299 */ /* 0x000fe2000800063f */
[C---:B------:R-:W-:Y:S01]  /*4330*/  ISETP.NE.AND P3, PT, R7.reuse, RZ, PT ;  /* 0x000000ff0700720c */ /* 0x040fe20003f65270 */
[----:B------:R-:W-:Y:S01]  /*4340*/  UMOV UR7, 0x1 ;  /* 0x0000000100077882 */ /* 0x000fe20000000000 */
[----:B------:R-:W-:Y:S01]  /*4350*/  ISETP.NE.OR P0, PT, R7, RZ, !P0 ;  /* 0x000000ff0700720c */ /* 0x000fe20004705670 */
[----:B------:R-:W-:Y:S01]  /*4360*/  IMAD.MOV.U32 R12, RZ, RZ, 0x1 ;  /* 0x00000001ff0c7424 */ /* 0x000fe200078e00ff */
[----:B------:R-:W-:Y:S01]  /*4370*/  LOP3.LUT R14, R0, 0x2, RZ, 0xfc, !PT ;  /* 0x00000002000e7812 */ /* 0x000fe200078efcff */
[----:B------:R-:W-:Y:S01]  /*4380*/  IMAD.MOV.U32 R11, RZ, RZ, 0x1 ;  /* 0x00000001ff0b7424 */ /* 0x000fe200078e00ff */
[----:B------:R-:W-:Y:S01]  /*4390*/  ULDC UR4, c[0x0][0x600] ;  /* 0x0001800000047ab9 */ /* 0x000fe20000000800 */
[----:B------:R-:W-:Y:S01]  /*43a0*/  IMAD.MOV.U32 R13, RZ, RZ, RZ ;  /* 0x000000ffff0d7224 */ /* 0x000fe200078e00ff */
[----:B------:R-:W-:-:S02]  /*43b0*/  USHF.L.U32 UR21, UR7, UR5, URZ ;  /* 0x0000000507157299 */ /* 0x000fc4000800063f */
[----:B------:R-:W-:Y:S02]  /*43c0*/  UIADD3 UR29, UR13, 0x1, URZ ;  /* 0x000000010d1d7890 */ /* 0x000fe4000fffe03f */
[----:B------:R-:W-:Y:S02]  /*43d0*/  UIADD3 UR4, UR4, -0x1, URZ ;  /* 0xffffffff04047890 */ /* 0x000fe4000fffe03f */
[----:B------:R-:W-:Y:S01]  /*43e0*/  ULOP3.LUT UR5, URZ, UR6, URZ, 0x33, !UPT ;  /* 0x000000063f057292 */ /* 0x000fe2000f8e333f */
[----:B------:R-:W-:-:S11]  /*43f0*/  ULDC.64 UR22, c[0x0][0x198] ;  /* 0x0000660000167ab9 */ /* 0x000fd60000000a00 */
.L_x_87:
[----:B------:R-:W-:-:S03]  /*4400*/  UMOV UR6, 0xffffffff ;  /* 0xffffffff00067882 */ /* 0x000fc60000000000 */
[----:B------:R-:W-:Y:S05]  /*4410*/  BRA.DIV UR6, `(.L_x_76) ;  /* 0x0000001206c47947 */ /* 0x000fea000b800000 */
[----:B------:R-:W-:-:S13]  /*4420*/  ELECT P1, URZ, PT ;  /* 0x00000000003f782f */ /* 0x000fda0003820000 */
.L_x_105:
[----:B------:R-:W0:Y:S01]  /*4430*/  LDC R7, c[0x0][0x28c] ;  /* 0x0000a300ff077b82 */ /* 0x000e220000000800 */
[----:B------:R-:W-:Y:S01]  /*4440*/  BSSY B1, `(.L_x_77) ;  /* 0x0000043000017945 */ /* 0x000fe20003800000 */
[----:B0-----:R-:W-:-:S13]  /*4450*/  ISETP.LT.OR P1, PT, R7, 0x1, !P1 ;  /* 0x000000010700780c */ /* 0x001fda0004f21670 */
[----:B------:R-:W-:Y:S05]  /*4460*/  @P1 BRA `(.L_x_78) ;  /* 0x0000000400001947 */ /* 0x000fea0003800000 */
[----:B------:R-:W-:Y:S02]  /*4470*/  IMAD.SHL.U32 R17, R6, 0x40, RZ ;  /* 0x0000004006117824 */ /* 0x000fe400078e00ff */
[----:B------:R-:W-:Y:S02]  /*4480*/  IMAD.SHL.U32 R18, R5, 0x20, RZ ;  /* 0x0000002005127824 */ /* 0x000fe400078e00ff */
[----:B------:R-:W-:Y:S02]  /*4490*/  IMAD.MOV.U32 R20, RZ, RZ, RZ ;  /* 0x000000ffff147224 */ /* 0x000fe400078e00ff */
[----:B------:R-:W-:Y:S02]  /*44a0*/  IMAD.U32 R21, RZ, RZ, UR29 ;  /* 0x0000001dff157e24 */ /* 0x000fe4000f8e00ff */
[----:B------:R-:W-:Y:S02]  /*44b0*/  IMAD.MOV.U32 R5, RZ, RZ, R11 ;  /* 0x000000ffff057224 */ /* 0x000fe400078e000b */
[----:B------:R-:W-:-:S07]  /*44c0*/  IMAD.MOV.U32 R6, RZ, RZ, R13 ;  /* 0x000000ffff067224 */ /* 0x000fce00078e000d */
.L_x_82:
[----:B------:R-:W0:Y:S01]  /*44d0*/  S2R R16, SR_CgaCtaId ;  /* 0x0000000000107919 */ /* 0x000e220000008800 */
[----:B------:R-:W-:Y:S01]  /*44e0*/  MOV R7, 0x400 ;  /* 0x0000040000077802 */ /* 0x000fe20000000f00 */
[----:B------:R-:W1:Y:S03]  /*44f0*/  @!P3 LDC R15, c[0x0][0x500] ;  /* 0x00014000ff0fbb82 */ /* 0x000e660000000800 */
[----:B0-----:R-:W-:Y:S02]  /*4500*/  LEA R19, R16, R7, 0x18 ;  /* 0x0000000710137211 */ /* 0x001fe400078ec0ff */
[----:B------:R-:W-:-:S03]  /*4510*/  SHF.L.U32 R7, R5, 0x1f, RZ ;  /* 0x0000001f05077819 */ /* 0x000fc600000006ff */
[----:B------:R-:W-:-:S04]  /*4520*/  IMAD R16, R6, 0x8, R19 ;  /* 0x0000000806107824 */ /* 0x000fc800078e0213 */
[----:B------:R-:W0:Y:S02]  /*4530*/  SYNCS.PHASECHK.TRANS64.TRYWAIT P1, [R16+URZ+0x48], R7 ;  /* 0x00004807100075a7 */ /* 0x000e24000802017f */
[----:B01----:R-:W-:Y:S05]  /*4540*/  @!P1 BRA `(.L_x_79) ;  /* 0x0000001000989947 */ /* 0x003fea0003800000 */
.L_x_106:
[----:B0-----:R-:W-:Y:S01]  /*4550*/  PRMT R7, R14, 0x9910, RZ ;  /* 0x000099100e077816 */ /* 0x001fe200000000ff */
[----:B------:R0:W-:Y:S03]  /*4560*/  @!P3 SYNCS.ARRIVE.TRANS64 RZ, [R16+URZ], R15 ;  /* 0x0000000f10ffb9a7 */ /* 0x0001e6000800003f */
[----:B------:R-:W-:-:S13]  /*4570*/  ISETP.NE.AND P1, PT, R7, 0x2, PT ;  /* 0x000000020700780c */ /* 0x000fda0003f25270 */
[----:B0-----:R-:W-:Y:S05]  /*4580*/  @P1 BRA `(.L_x_80) ;  /* 0x0000000000041947 */ /* 0x001fea0003800000 */
[----:B------:R-:W-:Y:S01]  /*4590*/  BPT.TRAP 0x1 ;  /* 0x000000040000795c */ /* 0x000fe20000300000 */
.L_x_80:
[----:B------:R-:W-:Y:S05]  /*45a0*/  @P0 BRA `(.L_x_81) ;  /* 0x0000000000040947 */ /* 0x000fea0003800000 */
[----:B------:R-:W-:Y:S01]  /*45b0*/  BPT.TRAP 0x1 ;  /* 0x000000040000795c */ /* 0x000fe20000300000 */
.L_x_81:
[--C-:B------:R-:W-:Y:S01]  /*45c0*/  IMAD R7, R6, 0x4000, R19.reuse ;  /* 0x0000400006077824 */ /* 0x100fe200078e0213 */
[----:B------:R-:W-:Y:S01]  /*45d0*/  R2UR UR34, R20 ;  /* 0x00000000142272ca */ /* 0x000fe200000e0000 */
[----:B------:R-:W-:Y:S01]  /*45e0*/  IMAD R19, R6, 0x2000, R19 ;  /* 0x0000200006137824 */ /* 0x000fe200078e0213 */
[----:B------:R-:W-:Y:S01]  /*45f0*/  R2UR UR33, R16 ;  /* 0x00000000102172ca */ /* 0x000fe200000e0000 */
[----:B------:R-:W-:Y:S01]  /*4600*/  VIADD R21, R21, 0xffffffff ;  /* 0xffffffff15157836 */ /* 0x000fe20000000000 */
[----:B------:R-:W-:Y:S01]  /*4610*/  R2UR UR24, R7 ;  /* 0x00000000071872ca */ /* 0x000fe200000e0000 */
[----:B------:R-:W-:Y:S01]  /*4620*/  UIADD3 UR6, UP0, UR22, 0xf0, URZ ;  /* 0x000000f016067890 */ /* 0x000fe2000ff1e03f */
[----:B------:R-:W-:Y:S01]  /*4630*/  R2UR UR8, R19 ;  /* 0x00000000130872ca */ /* 0x000fe200000e0000 */
[----:B------:R-:W-:Y:S01]  /*4640*/  UIADD3 UR30, UP1, UR22, 0x1f0, URZ ;  /* 0x000001f0161e7890 */ /* 0x000fe2000ff3e03f */
[----:B------:R-:W-:Y:S01]  /*4650*/  R2UR UR36, R4 ;  /* 0x00000000042472ca */ /* 0x000fe200000e0000 */
[----:B------:R-:W-:Y:S01]  /*4660*/  UIADD3.X UR7, URZ, UR23, URZ, UP0, !UPT ;  /* 0x000000173f077290 */ /* 0x000fe200087fe43f */
[----:B------:R-:W-:Y:S01]  /*4670*/  R2UR UR35, R17 ;  /* 0x00000000112372ca */ /* 0x000fe200000e0000 */
[----:B------:R-:W-:Y:S01]  /*4680*/  UIADD3.X UR31, URZ, UR23, URZ, UP1, !UPT ;  /* 0x000000173f1f7290 */ /* 0x000fe20008ffe43f */
[----:B------:R-:W-:Y:S01]  /*4690*/  R2UR UR19, R18 ;  /* 0x00000000121372ca */ /* 0x000fe200000e0000 */
[----:B------:R-:W-:Y:S01]  /*46a0*/  UIADD3 UR26, UR34, 0x80, URZ ;  /* 0x00000080221a7890 */ /* 0x000fe2000fffe03f */
[----:B------:R-:W-:Y:S01]  /*46b0*/  ISETP.GT.AND P4, PT, R21, 0x1, PT ;  /* 0x000000011500780c */ /* 0x000fe20003f84270 */
[----:B------:R-:W-:Y:S01]  /*46c0*/  VIADD R6, R6, 0x1 ;  /* 0x0000000106067836 */ /* 0x000fe20000000000 */
[----:B------:R-:W-:Y:S01]  /*46d0*/  UMOV UR14, 0x0 ;  /* 0x00000000000e7882 */ /* 0x000fe20000000000 */
[----:B------:R-:W-:Y:S01]  /*46e0*/  UIADD3 UR32, UR24, 0x180, URZ ;  /* 0x0000018018207890 */ /* 0x000fe2000fffe03f */
[----:B------:R-:W-:Y:S01]  /*46f0*/  VIADD R20, R20, 0x100 ;  /* 0x0000010014147836 */ /* 0x000fe20000000000 */
[----:B------:R-:W-:Y:S01]  /*4700*/  UIADD3 UR24, UR24, 0x2180, URZ ;  /* 0x0000218018187890 */ /* 0x000fe2000fffe03f */
[----:B------:R-:W-:Y:S01]  /*4710*/  ISETP.NE.AND P1, PT, R6, 0x9, PT ;  /* 0x000000090600780c */ /* 0x000fe20003f25270 */
[----:B------:R-:W-:-:S02]  /*4720*/  UIADD3 UR16, UR8, 0x24180, URZ ;  /* 0x0002418008107890 */ /* 0x000fc4000fffe03f */
[----:B------:R-:W-:Y:S01]  /*4730*/  UIADD3 UR8, UR8, 0x25180, URZ ;  /* 0x0002518008087890 */ /* 0x000fe2000fffe03f */
[----:B------:R-:W-:Y:S01]  /*4740*/  SEL R16, RZ, 0x1, P1 ;  /* 0x00000001ff107807 */ /* 0x000fe20000800000 */
[----:B------:R-:W-:Y:S01]  /*4750*/  UMOV UR15, 0x10000000 ;  /* 0x10000000000f7882 */ /* 0x000fe20000000000 */
[----:B------:R-:W-:Y:S01]  /*4760*/  UMOV UR25, UR33 ;  /* 0x0000002100197c82 */ /* 0x000fe20008000000 */
[----:B------:R-:W-:Y:S01]  /*4770*/  UMOV UR28, UR36 ;  /* 0x00000024001c7c82 */ /* 0x000fe20008000000 */
[----:B------:R-:W-:Y:S01]  /*4780*/  UMOV UR27, UR35 ;  /* 0x00000023001b7c82 */ /* 0x000fe20008000000 */
[----:B------:R-:W-:Y:S01]  /*4790*/  UMOV UR17, UR33 ;  /* 0x0000002100117c82 */ /* 0x000fe20008000000 */
[----:B------:R-:W-:Y:S01]  /*47a0*/  UMOV UR18, UR34 ;  /* 0x0000002200127c82 */ /* 0x000fe20008000000 */
[----:B------:R-:W-:Y:S01]  /*47b0*/  UMOV UR20, UR36 ;  /* 0x0000002400147c82 */ /* 0x000fe20008000000 */
[----:B------:R0:W-:Y:S01]  /*47c0*/  UTMALDG.3D [UR32], [UR6], desc[UR14] ;  /* 0x00000e20060075b4 */ /* 0x0001e20008011000 */
[----:B------:R-:W-:Y:S01]  /*47d0*/  UMOV UR9, UR33 ;  /* 0x0000002100097c82 */ /* 0x000fe20008000000 */
[----:B------:R-:W-:Y:S01]  /*47e0*/  UMOV UR11, UR19 ;  /* 0x00000013000b7c82 */ /* 0x000fe20008000000 */
[----:B------:R-:W-:Y:S01]  /*47f0*/  UMOV UR12, UR36 ;  /* 0x00000024000c7c82 */ /* 0x000fe20008000000 */
[----:B------:R-:W-:Y:S01]  /*4800*/  UMOV UR10, UR26 ;  /* 0x0000001a000a7c82 */ /* 0x000fe20008000000 */
[----:B------:R-:W-:-:S02]  /*4810*/  LOP3.LUT R5, R5, R16, RZ, 0x3c, !PT ;  /* 0x0000001005057212 */ /* 0x000fc400078e3cff */
[----:B------:R-:W-:Y:S01]  /*4820*/  SEL R6, R6, RZ, P1 ;  /* 0x000000ff06067207 */ /* 0x000fe20000800000 */
[----:B------:R0:W-:Y:S01]  /*4830*/  UTMALDG.3D [UR24], [UR6], desc[UR14] ;  /* 0x00000e18060075b4 */ /* 0x0001e20008011000 */
[----:B------:R0:W-:Y:S01]  /*4840*/  UTMALDG.3D [UR16], [UR30], desc[UR14] ;  /* 0x00000e101e0075b4 */ /* 0x0001e20008011000 */
[----:B------:R0:W-:Y:S02]  /*4850*/  UTMALDG.3D [UR8], [UR30], desc[UR14] ;  /* 0x00000e081e0075b4 */ /* 0x0001e40008011000 */
[----:B0-----:R-:W-:Y:S05]  /*4860*/  @P4 BRA `(.L_x_82) ;  /* 0xfffffffc00184947 */ /* 0x001fea000383ffff */
.L_x_78:
[----:B------:R-:W-:Y:S05]  /*4870*/  BSYNC B1 ;  /* 0x0000000000017941 */ /* 0x000fea0003800000 */
.L_x_77:
[----:B------:R-:W-:Y:S01]  /*4880*/  LOP3.LUT P5, RZ, R12, 0xff, RZ, 0xc0, !PT ;  /* 0x000000ff0cff7812 */ /* 0x000fe200078ac0ff */
[----:B------:R-:W-:Y:S01]  /*4890*/  VIADD R13, R13, UR13 ;  /* 0x0000000d0d0d7c36 */ /* 0x000fe20008000000 */
[----:B------:R-:W-:Y:S01]  /*48a0*/  ULDC.64 UR6, c[0x0][0x650] ;  /* 0x0001940000067ab9 */ /* 0x000fe20000000a00 */
[----:B------:R-:W-:Y:S01]  /*48b0*/  IMAD.U32 R7, RZ, RZ, UR13 ;  /* 0x0000000dff077e24 */ /* 0x000fe2000f8e00ff */
[----:B------:R-:W-:Y:S01]  /*48c0*/  UISETP.GE.U32.AND UP0, UPT, UR13, 0x9, UPT ;  /* 0x000000090d00788c */ /* 0x000fe2000bf06070 */
[----:B------:R-:W-:Y:S01]  /*48d0*/  BSSY B1, `(.L_x_83) ;  /* 0x000006d000017945 */ /* 0x000fe20003800000 */
[----:B------:R-:W-:Y:S02]  /*48e0*/  ISETP.GT.U32.AND P1, PT, R13, 0x8, PT ;  /* 0x000000080d00780c */ /* 0x000fe40003f24070 */
[----:B------:R-:W-:Y:S02]  /*48f0*/  PRMT R12, RZ, 0x7610, R12 ;  /* 0x00007610ff0c7816 */ /* 0x000fe4000000000c */
[----:B------:R-:W-:-:S02]  /*4900*/  ISETP.LT.U32.AND P1, PT, R7, 0x9, P1 ;  /* 0x000000090700780c */ /* 0x000fc40000f21070 */
[----:B------:R-:W-:Y:S01]  /*4910*/  PLOP3.LUT P4, PT, PT, PT, UP0, 0x80, 0x0 ;  /* 0x000000000000781c */ /* 0x000fe20003f8f008 */
[----:B------:R-:W0:Y:S01]  /*4920*/  @P5 S2R R5, SR_CgaCtaId ;  /* 0x0000000000055919 */ /* 0x000e220000008800 */
[----:B------:R-:W-:Y:S02]  /*4930*/  @P5 MOV R4, 0x400 ;  /* 0x0000040000045802 */ /* 0x000fe40000000f00 */
[----:B------:R-:W-:Y:S02]  /*4940*/  PRMT R7, RZ, 0x7610, R7 ;  /* 0x00007610ff077816 */ /* 0x000fe40000000007 */
[----:B0-----:R-:W-:Y:S01]  /*4950*/  @P5 LEA R6, R5, R4, 0x18 ;  /* 0x0000000405065211 */ /* 0x001fe200078ec0ff */
[----:B------:R-:W-:Y:S01]  /*4960*/  IMAD.WIDE.U32 R4, R13, 0x38e38e39, RZ ;  /* 0x38e38e390d047825 */ /* 0x000fe200078e00ff */
[----:B------:R-:W-:Y:S02]  /*4970*/  SEL R4, RZ, 0x1, !P1 ;  /* 0x00000001ff047807 */ /* 0x000fe40004800000 */
[----:B------:R0:W-:Y:S01]  /*4980*/  @P5 SYNCS.ARRIVE.TRANS64.A1T0 RZ, [R6+URZ+0xc8], RZ ;  /* 0x0000c8ff06ff59a7 */ /* 0x0001e2000810003f */
[----:B------:R-:W-:-:S02]  /*4990*/  IADD3 R8, P5, R8, R2, RZ ;  /* 0x0000000208087210 */ /* 0x000fc40007fbe0ff */
[----:B------:R-:W-:Y:S01]  /*49a0*/  LOP3.LUT R11, R11, R4, RZ, 0x3c, !PT ;  /* 0x000000040b0b7212 */ /* 0x000fe200078e3cff */
[----:B------:R-:W-:Y:S01]  /*49b0*/  IMAD.MOV.U32 R4, RZ, RZ, -0x1 ;  /* 0xffffffffff047424 */ /* 0x000fe200078e00ff */
[----:B------:R-:W-:Y:S01]  /*49c0*/  ISETP.GE.U32.AND P1, PT, R8, UR6, PT ;  /* 0x0000000608007c0c */ /* 0x000fe2000bf26070 */
[----:B------:R-:W-:Y:S01]  /*49d0*/  IMAD.X R9, R9, 0x1, R10, P5 ;  /* 0x0000000109097824 */ /* 0x000fe200028e060a */
[----:B0-----:R-:W-:Y:S01]  /*49e0*/  SHF.R.U32.HI R6, RZ, 0x1, R5 ;  /* 0x00000001ff067819 */ /* 0x001fe20000011605 */
[----:B------:R-:W-:-:S03]  /*49f0*/  IMAD.MOV.U32 R5, RZ, RZ, -0x1 ;  /* 0xffffffffff057424 */ /* 0x000fc600078e00ff */
[----:B------:R-:W-:Y:S01]  /*4a00*/  ISETP.GE.U32.AND.EX P1, PT, R9, UR7, PT, P1 ;  /* 0x0000000709007c0c */ /* 0x000fe2000bf26110 */
[----:B------:R-:W-:Y:S01]  /*4a10*/  IMAD R13, R6, -0x9, R13 ;  /* 0xfffffff7060d7824 */ /* 0x000fe200078e020d */
[----:B------:R-:W-:Y:S01]  /*4a20*/  @P4 LOP3.LUT R11, R11, 0x1, R6, 0x78, !PT ;  /* 0x000000010b0b4812 */ /* 0x000fe200078e7806 */
[----:B------:R-:W-:-:S10]  /*4a30*/  IMAD.MOV.U32 R6, RZ, RZ, -0x1 ;  /* 0xffffffffff067424 */ /* 0x000fd400078e00ff */
[----:B------:R-:W-:Y:S05]  /*4a40*/  @P1 BRA `(.L_x_84) ;  /* 0x0000000400541947 */ /* 0x000fea0003800000 */
[----:B------:R-:W0:Y:S01]  /*4a50*/  S2R R17, SR_CTAID.X ;  /* 0x0000000000117919 */ /* 0x000e220000002500 */
[----:B------:R-:W-:Y:S01]  /*4a60*/  ULDC.64 UR6, c[0x0][0x628] ;  /* 0x00018a0000067ab9 */ /* 0x000fe20000000a00 */
[----:B------:R-:W1:Y:S01]  /*4a70*/  LDC R18, c[0x0][0x144] ;  /* 0x00005100ff127b82 */ /* 0x000e620000000800 */
[----:B------:R-:W-:Y:S01]  /*4a80*/  ISETP.NE.U32.AND P1, PT, RZ, UR6, PT ;  /* 0x00000006ff007c0c */ /* 0x000fe2000bf25070 */
[----:B------:R-:W2:Y:S01]  /*4a90*/  S2R R15, SR_CTAID.Y ;  /* 0x00000000000f7919 */ /* 0x000ea20000002600 */
[----:B------:R-:W-:Y:S01]  /*4aa0*/  ULDC UR8, c[0x0][0x150] ;  /* 0x0000540000087ab9 */ /* 0x000fe20000000800 */
[----:B------:R-:W-:Y:S01]  /*4ab0*/  ULDC UR9, c[0x0][0x630] ;  /* 0x00018c0000097ab9 */ /* 0x000fe20000000800 */
[----:B------:R-:W-:Y:S01]  /*4ac0*/  ISETP.NE.AND.EX P1, PT, RZ, UR7, PT, P1 ;  /* 0x00000007ff007c0c */ /* 0x000fe2000bf25310 */
[----:B------:R-:W-:Y:S01]  /*4ad0*/  IMAD.MOV.U32 R4, RZ, RZ, R8 ;  /* 0x000000ffff047224 */ /* 0x000fe200078e0008 */
[----:B0-----:R-:W-:-:S05]  /*4ae0*/  I2FP.F32.U32 R5, R17 ;  /* 0x0000001100057245 */ /* 0x001fca0000201000 */
[----:B------:R-:W-:Y:S01]  /*4af0*/  FMUL R20, R5, UR8 ;  /* 0x0000000805147c20 */ /* 0x000fe20008400000 */
[----:B------:R-:W-:-:S05]  /*4b00*/  IMAD.MOV.U32 R5, RZ, RZ, R9 ;  /* 0x000000ffff057224 */ /* 0x000fca00078e0009 */
[----:B--2---:R-:W-:Y:S05]  /*4b10*/  @!P1 BRA `(.L_x_85) ;  /* 0x0000000000289947 */ /* 0x004fea0003800000 */
[----:B------:R-:W-:Y:S02]  /*4b20*/  ULDC UR8, c[0x0][0x634] ;  /* 0x00018d0000087ab9 */ /* 0x000fe40000000800 */
[----:B------:R-:W-:-:S05]  /*4b30*/  IADD3 R5, P1, R8, UR8, RZ ;  /* 0x0000000808057c10 */ /* 0x000fca000ff3e0ff */
[----:B------:R-:W-:-:S04]  /*4b40*/  IMAD.X R19, RZ, RZ, R9, P1 ;  /* 0x000000ffff137224 */ /* 0x000fc800008e0609 */
[----:B------:R-:W-:-:S04]  /*4b50*/  IMAD.WIDE.U32 R6, R19, UR6, RZ ;  /* 0x0000000613067c25 */ /* 0x000fc8000f8e00ff */
[----:B------:R-:W-:-:S04]  /*4b60*/  IMAD.WIDE.U32 R6, P1, R5, UR7, R6 ;  /* 0x0000000705067c25 */ /* 0x000fc8000f820006 */
[----:B------:R-:W-:-:S04]  /*4b70*/  IMAD.WIDE.U32 R4, R5, UR6, RZ ;  /* 0x0000000605047c25 */ /* 0x000fc8000f8e00ff */
[----:B------:R-:W-:Y:S01]  /*4b80*/  IMAD.MOV.U32 R4, RZ, RZ, R7 ;  /* 0x000000ffff047224 */ /* 0x000fe200078e0007 */
[----:B------:R-:W-:Y:S01]  /*4b90*/  IADD3 RZ, P4, R5, R6, RZ ;  /* 0x0000000605ff7210 */ /* 0x000fe20007f9e0ff */
[----:B------:R-:W-:-:S04]  /*4ba0*/  IMAD.X R5, RZ, RZ, RZ, P1 ;  /* 0x000000ffff057224 */ /* 0x000fc800008e06ff */
[----:B------:R-:W-:-:S08]  /*4bb0*/  IMAD.WIDE.U32.X R4, R19, UR7, R4, P4 ;  /* 0x0000000713047c25 */ /* 0x000fd0000a0e0404 */
.L_x_85:
[--C-:B------:R-:W-:Y:S01]  /*4bc0*/  SHF.R.U64 R16, R4, UR9, R5.reuse ;  /* 0x0000000904107c19 */ /* 0x100fe20008001205 */
[----:B------:R-:W0:Y:S01]  /*4bd0*/  F2I.U32.TRUNC.NTZ R20, R20 ;  /* 0x0000001400147305 */ /* 0x000e22000020f000 */
[----:B------:R-:W-:Y:S01]  /*4be0*/  SHF.R.U32.HI R4, RZ, UR9, R5 ;  /* 0x00000009ff047c19 */ /* 0x000fe20008011605 */
[----:B------:R-:W-:Y:S01]  /*4bf0*/  ULDC.64 UR6, c[0x0][0x620] ;  /* 0x0001880000067ab9 */ /* 0x000fe20000000a00 */
[----:B------:R-:W-:Y:S01]  /*4c00*/  IADD3 R7, P1, RZ, -R16, RZ ;  /* 0x80000010ff077210 */ /* 0x000fe20007f3e0ff */
[----:B------:R-:W-:Y:S01]  /*4c10*/  IMAD.MOV.U32 R5, RZ, RZ, R9 ;  /* 0x000000ffff057224 */ /* 0x000fe200078e0009 */
[----:B------:R-:W-:-:S03]  /*4c20*/  ULDC.64 UR8, c[0x0][0x640] ;  /* 0x0001900000087ab9 */ /* 0x000fc60000000a00 */
[----:B------:R-:W-:Y:S01]  /*4c30*/  IMAD.X R4, RZ, RZ, ~R4, P1 ;  /* 0x000000ffff047224 */ /* 0x000fe200008e0e04 */
[----:B------:R-:W-:-:S03]  /*4c40*/  ISETP.NE.U32.AND P1, PT, RZ, UR8, PT ;  /* 0x00000008ff007c0c */ /* 0x000fc6000bf25070 */
[----:B------:R-:W-:Y:S01]  /*4c50*/  IMAD R6, R4, UR6, RZ ;  /* 0x0000000604067c24 */ /* 0x000fe2000f8e02ff */
[----:B------:R-:W-:Y:S01]  /*4c60*/  ISETP.NE.AND.EX P1, PT, RZ, UR9, PT, P1 ;  /* 0x00000009ff007c0c */ /* 0x000fe2000bf25310 */
[----:B------:R-:W-:-:S04]  /*4c70*/  IMAD.MOV.U32 R4, RZ, RZ, R8 ;  /* 0x000000ffff047224 */ /* 0x000fc800078e0008 */
[----:B------:R-:W-:Y:S01]  /*4c80*/  IMAD.WIDE.U32 R4, R7, UR6, R4 ;  /* 0x0000000607047c25 */ /* 0x000fe2000f8e0004 */
[----:B------:R-:W-:-:S03]  /*4c90*/  ULDC UR6, c[0x0][0x618] ;  /* 0x0001860000067ab9 */ /* 0x000fc60000000800 */
[----:B------:R-:W-:Y:S01]  /*4ca0*/  IMAD R7, R7, UR7, R6 ;  /* 0x0000000707077c24 */ /* 0x000fe2000f8e0206 */
[----:B------:R-:W-:Y:S01]  /*4cb0*/  ULDC UR7, c[0x0][0x154] ;  /* 0x0000550000077ab9 */ /* 0x000fe20000000800 */
[----:B0-----:R-:W-:Y:S02]  /*4cc0*/  IMAD.MOV R6, RZ, RZ, -R20 ;  /* 0x000000ffff067224 */ /* 0x001fe400078e0a14 */
[----:B------:R-:W-:Y:S01]  /*4cd0*/  IMAD.IADD R5, R5, 0x1, R7 ;  /* 0x0000000105057824 */ /* 0x000fe200078e0207 */
[----:B------:R-:W0:Y:S01]  /*4ce0*/  LDC R20, c[0x0][0x148] ;  /* 0x00005200ff147b82 */ /* 0x000e220000000800 */
[----:B-1----:R-:W-:Y:S01]  /*4cf0*/  IMAD R17, R18, R6, R17 ;  /* 0x0000000612117224 */ /* 0x002fe200078e0211 */
[----:B------:R-:W-:Y:S02]  /*4d00*/  I2FP.F32.U32 R6, R15 ;  /* 0x0000000f00067245 */ /* 0x000fe40000201000 */
[--C-:B------:R-:W-:Y:S02]  /*4d10*/  SHF.R.U64 R18, R4, UR6, R5.reuse ;  /* 0x0000000604127c19 */ /* 0x100fe40008001205 */
[----:B------:R-:W-:Y:S01]  /*4d20*/  SHF.R.U32.HI R5, RZ, UR6, R5 ;  /* 0x00000006ff057c19 */ /* 0x000fe20008011605 */
[----:B------:R-:W-:Y:S01]  /*4d30*/  FMUL R6, R6, UR7 ;  /* 0x0000000706067c20 */ /* 0x000fe20008400000 */
[----:B------:R-:W-:-:S02]  /*4d40*/  ULDC UR6, c[0x0][0x608] ;  /* 0x0001820000067ab9 */ /* 0x000fc40000000800 */
[--C-:B------:R-:W-:Y:S01]  /*4d50*/  SHF.R.U64 R22, R18, UR6, R5.reuse ;  /* 0x0000000612167c19 */ /* 0x100fe20008001205 */
[----:B------:R1:W2:Y:S01]  /*4d60*/  F2I.U32.TRUNC.NTZ R23, R6 ;  /* 0x0000000600177305 */ /* 0x0002a2000020f000 */
[----:B------:R-:W-:Y:S01]  /*4d70*/  SHF.R.U32.HI R5, RZ, UR6, R5 ;  /* 0x00000006ff057c19 */ /* 0x000fe20008011605 */
[----:B------:R-:W-:-:S03]  /*4d80*/  ULDC UR6, c[0x0][0x658] ;  /* 0x0001960000067ab9 */ /* 0x000fc60000000800 */
[--C-:B------:R-:W-:Y:S02]  /*4d90*/  SHF.R.U64 R19, R22, UR6, R5.reuse ;  /* 0x0000000616137c19 */ /* 0x100fe40008001205 */
[----:B------:R-:W-:-:S03]  /*4da0*/  SHF.R.U32.HI R21, RZ, UR6, R5 ;  /* 0x00000006ff157c19 */ /* 0x000fc60008011605 */
[----:B------:R-:W-:Y:S02]  /*4db0*/  IMAD.MOV.U32 R4, RZ, RZ, R19 ;  /* 0x000000ffff047224 */ /* 0x000fe400078e0013 */
[----:B------:R-:W-:Y:S01]  /*4dc0*/  IMAD.MOV.U32 R5, RZ, RZ, R21 ;  /* 0x000000ffff057224 */ /* 0x000fe200078e0015 */
[----:B-1----:R-:W-:Y:S06]  /*4dd0*/  @!P1 BRA `(.L_x_86) ;  /* 0x0000000000289947 */ /* 0x002fec0003800000 */
        /* <DEDUP_REMOVED lines=10> */
.L_x_86:
[----:B------:R-:W-:Y:S01]  /*4e80*/  ULDC UR6, c[0x0][0x648] ;  /* 0x0001920000067ab9 */ /* 0x000fe20000000800 */
[----:B--2---:R-:W-:Y:S01]  /*4e90*/  IMAD.MOV R23, RZ, RZ, -R23 ;  /* 0x000000ffff177224 */ /* 0x004fe200078e0a17 */
[----:B------:R-:W-:Y:S01]  /*4ea0*/  SHF.R.U64 R5, R4, UR6, R5 ;  /* 0x0000000604057c19 */ /* 0x000fe20008001205 */
[----:B------:R-:W-:Y:S01]  /*4eb0*/  ULDC UR6, c[0x0][0x638] ;  /* 0x00018e0000067ab9 */ /* 0x000fe20000000800 */
[----:B------:R-:W-:Y:S01]  /*4ec0*/  LOP3.LUT R4, R22, UR5, RZ, 0xc0, !PT ;  /* 0x0000000516047c12 */ /* 0x000fe2000f8ec0ff */
[----:B0-----:R-:W-:Y:S01]  /*4ed0*/  @P2 IMAD R17, R20, R23, R15 ;  /* 0x0000001714112224 */ /* 0x001fe200078e020f */
[----:B------:R-:W-:Y:S01]  /*4ee0*/  LOP3.LUT R18, R18, UR4, RZ, 0xc0, !PT ;  /* 0x0000000412127c12 */ /* 0x000fe2000f8ec0ff */
[----:B------:R-:W-:Y:S01]  /*4ef0*/  IMAD.MOV R6, RZ, RZ, -R5 ;  /* 0x000000ffff067224 */ /* 0x000fe200078e0a05 */
[----:B------:R-:W-:Y:S01]  /*4f00*/  ULDC UR7, c[0x0][0x610] ;  /* 0x0001840000077ab9 */ /* 0x000fe20000000800 */
[----:B------:R-:W-:Y:S02]  /*4f10*/  IMAD R4, R5, UR21, R4 ;  /* 0x0000001505047c24 */ /* 0x000fe4000f8e0204 */
[----:B------:R-:W-:Y:S01]  /*4f20*/  IMAD R19, R6, UR6, R19 ;  /* 0x0000000606137c24 */ /* 0x000fe2000f8e0213 */
[----:B------:R-:W-:Y:S01]  /*4f30*/  ULDC UR6, c[0x0][0x600] ;  /* 0x0001800000067ab9 */ /* 0x000fe20000000800 */
[----:B------:R-:W-:-:S02]  /*4f40*/  IMAD R17, R4, UR7, R17 ;  /* 0x0000000704117c24 */ /* 0x000fc4000f8e0211 */
[----:B------:R-:W-:Y:S02]  /*4f50*/  IMAD R6, R19, UR6, R18 ;  /* 0x0000000613067c24 */ /* 0x000fe4000f8e0212 */
[----:B------:R-:W-:Y:S02]  /*4f60*/  IMAD.MOV.U32 R7, RZ, RZ, 0x1 ;  /* 0x00000001ff077424 */ /* 0x000fe400078e00ff */
[----:B------:R-:W-:Y:S01]  /*4f70*/  IMAD.MOV.U32 R4, RZ, RZ, R16 ;  /* 0x000000ffff047224 */ /* 0x000fe200078e0010 */
[----:B------:R-:W-:Y:S02]  /*4f80*/  SEL R5, R6, R17, !P2 ;  /* 0x0000001106057207 */ /* 0x000fe40005000000 */
[----:B------:R-:W-:-:S07]  /*4f90*/  SEL R6, R17, R6, !P2 ;  /* 0x0000000611067207 */ /* 0x000fce0005000000 */
.L_x_84:
[----:B------:R-:W-:Y:S05]  /*4fa0*/  BSYNC B1 ;  /* 0x0000000000017941 */ /* 0x000fea0003800000 */
.L_x_83:
[----:B------:R-:W-:-:S13]  /*4fb0*/  LOP3.LUT P1, RZ, R7, 0xff, RZ, 0xc0, !PT ;  /* 0x000000ff07ff7812 */ /* 0x000fda000782c0ff */
[----:B------:R-:W-:Y:S05]  /*4fc0*/  @P1 BRA `(.L_x_87) ;  /* 0xfffffff4000c1947 */ /* 0x000fea000383ffff */
[----:B------:R-:W-:Y:S05]  /*4fd0*/  BSYNC B0 ;  /* 0x0000000000007941 */ /* 0x000fea0003800000 */
.L_x_75:
[----:B------:R-:W-:-:S03]  /*4fe0*/  UMOV UR6, 0xffffffff ;  /* 0xffffffff00067882 */ /* 0x000fc60000000000 */
[----:B------:R-:W-:Y:S05]  /*4ff0*/  BRA.DIV UR6, `(.L_x_88) ;  /* 0x0000000a06007947 */ /* 0x000fea000b800000 */
[----:B------:R-:W-:-:S13]  /*5000*/  ELECT P0, URZ, PT ;  /* 0x00000000003f782f */ /* 0x000fda0003800000 */
.L_x_109:
[----:B------:R-:W-:Y:S04]  /*5010*/  BSSY B0, `(.L_x_89) ;  /* 0x0000058000007945 */ /* 0x000fe80003800000 */
[----:B------:R-:W-:Y:S05]  /*5020*/  @!P0 BRA `(.L_x_90) ;  /* 0x0000000400588947 */ /* 0x000fea0003800000 */
[----:B------:R-:W-:-:S04]  /*5030*/  LOP3.LUT R0, R0, 0x2, RZ, 0xfc, !PT ;  /* 0x0000000200007812 */ /* 0x000fc800078efcff */
[----:B------:R-:W-:-:S13]  /*5040*/  ISETP.NE.AND P0, PT, R0, 0x3, PT ;  /* 0x000000030000780c */ /* 0x000fda0003f05270 */
[----:B------:R-:W-:Y:S05]  /*5050*/  @!P0 BRA `(.L_x_91) ;  /* 0x0000000000048947 */ /* 0x000fea0003800000 */
[----:B------:R-:W-:Y:S01]  /*5060*/  BPT.TRAP 0x1 ;  /* 0x000000040000795c */ /* 0x000fe20000300000 */
.L_x_91:
[----:B------:R-:W0:Y:S01]  /*5070*/  S2R R3, SR_CgaCtaId ;  /* 0x0000000000037919 */ /* 0x000e220000008800 */
[----:B------:R-:W-:-:S04]  /*5080*/  MOV R0, 0x400 ;  /* 0x0000040000007802 */ /* 0x000fc80000000f00 */
[----:B0-----:R-:W-:Y:S02]  /*5090*/  LEA R0, R3, R0, 0x18 ;  /* 0x0000000003007211 */ /* 0x001fe400078ec0ff */
[----:B------:R-:W-:-:S03]  /*50a0*/  SHF.L.U32 R3, R11, 0x1f, RZ ;  /* 0x0000001f0b037819 */ /* 0x000fc600000006ff */
[----:B------:R-:W-:-:S04]  /*50b0*/  VIADD R0, R0, 0x48 ;  /* 0x0000004800007836 */ /* 0x000fc80000000000 */
[C---:B------:R-:W-:Y:S02]  /*50c0*/  IMAD R6, R13.reuse, 0x8, R0 ;  /* 0x000000080d067824 */ /* 0x040fe400078e0200 */
[----:B------:R-:W-:Y:S02]  /*50d0*/  VIADD R13, R13, 0x1 ;  /* 0x000000010d0d7836 */ /* 0x000fe40000000000 */
[----:B------:R-:W0:Y:S03]  /*50e0*/  SYNCS.PHASECHK.TRANS64.TRYWAIT P0, [R6+URZ], R3 ;  /* 0x00000003060075a7 */ /* 0x000e26000800017f */
[----:B------:R-:W-:-:S04]  /*50f0*/  ISETP.NE.AND P1, PT, R13, 0x9, PT ;  /* 0x000000090d00780c */ /* 0x000fc80003f25270 */
[----:B------:R-:W-:Y:S02]  /*5100*/  SEL R2, RZ, 0x1, P1 ;  /* 0x00000001ff027807 */ /* 0x000fe40000800000 */
[----:B------:R-:W-:Y:S02]  /*5110*/  SEL R13, R13, RZ, P1 ;  /* 0x000000ff0d0d7207 */ /* 0x000fe40000800000 */
[----:B------:R-:W-:-:S03]  /*5120*/  LOP3.LUT R8, R11, R2, RZ, 0x3c, !PT ;  /* 0x000000020b087212 */ /* 0x000fc600078e3cff */
[----:B------:R-:W-:Y:S01]  /*5130*/  IMAD R7, R13, 0x8, R0 ;  /* 0x000000080d077824 */ /* 0x000fe200078e0200 */
[----:B------:R-:W-:Y:S01]  /*5140*/  SHF.L.U32 R4, R8, 0x1f, RZ ;  /* 0x0000001f08047819 */ /* 0x000fe200000006ff */
[----:B0-----:R-:W-:Y:S06]  /*5150*/  @!P0 BRA `(.L_x_92) ;  /* 0x0000000400cc8947 */ /* 0x001fec0003800000 */
.L_x_110:
[----:B------:R-:W1:Y:S01]  /*5160*/  SYNCS.PHASECHK.TRANS64.TRYWAIT P0, [R7+URZ], R4 ;  /* 0x00000004070075a7 */ /* 0x000e62000800017f */
[----:B------:R-:W-:-:S05]  /*5170*/  VIADD R2, R13, 0x1 ;  /* 0x000000010d027836 */ /* 0x000fca0000000000 */
[----:B------:R-:W-:-:S04]  /*5180*/  ISETP.NE.AND P1, PT, R2, 0x9, PT ;  /* 0x000000090200780c */ /* 0x000fc80003f25270 */
[----:B0-----:R-:W-:Y:S02]  /*5190*/  SEL R3, RZ, 0x1, P1 ;  /* 0x00000001ff037807 */ /* 0x001fe40000800000 */
[----:B------:R-:W-:Y:S02]  /*51a0*/  SEL R9, R2, RZ, P1 ;  /* 0x000000ff02097207 */ /* 0x000fe40000800000 */
[----:B------:R-:W-:-:S03]  /*51b0*/  LOP3.LUT R8, R8, R3, RZ, 0x3c, !PT ;  /* 0x0000000308087212 */ /* 0x000fc600078e3cff */
[----:B------:R-:W-:Y:S01]  /*51c0*/  IMAD R6, R9, 0x8, R0 ;  /* 0x0000000809067824 */ /* 0x000fe200078e0200 */
[----:B------:R-:W-:Y:S01]  /*51d0*/  SHF.L.U32 R5, R8, 0x1f, RZ ;  /* 0x0000001f08057819 */ /* 0x000fe200000006ff */
[----:B-1----:R-:W-:Y:S06]  /*51e0*/  @!P0 BRA `(.L_x_93) ;  /* 0x0000000400bc8947 */ /* 0x002fec0003800000 */
.L_x_111:
[----:B------:R-:W1:Y:S01]  /*51f0*/  SYNCS.PHASECHK.TRANS64.TRYWAIT P0, [R6+URZ], R5 ;  /* 0x00000005060075a7 */ /* 0x000e62000800017f */
[----:B------:R-:W-:-:S05]  /*5200*/  VIADD R2, R9, 0x1 ;  /* 0x0000000109027836 */ /* 0x000fca0000000000 */
[----:B------:R-:W-:-:S04]  /*5210*/  ISETP.NE.AND P1, PT, R2, 0x9, PT ;  /* 0x000000090200780c */ /* 0x000fc80003f25270 */
[----:B------:R-:W-:Y:S02]  /*5220*/  SEL R3, RZ, 0x1, P1 ;  /* 0x00000001ff037807 */ /* 0x000fe40000800000 */
[----:B0-----:R-:W-:Y:S02]  /*5230*/  SEL R7, R2, RZ, P1 ;  /* 0x000000ff02077207 */ /* 0x001fe40000800000 */
[----:B------:R-:W-:-:S03]  /*5240*/  LOP3.LUT R8, R8, R3, RZ, 0x3c, !PT ;  /* 0x0000000308087212 */ /* 0x000fc600078e3cff */
[----:B------:R-:W-:Y:S01]  /*5250*/  IMAD R9, R7, 0x8, R0 ;  /* 0x0000000807097824 */ /* 0x000fe200078e0200 */
[----:B------:R-:W-:Y:S01]  /*5260*/  SHF.L.U32 R4, R8, 0x1f, RZ ;  /* 0x0000001f08047819 */ /* 0x000fe200000006ff */
[----:B-1----:R-:W-:Y:S06]  /*5270*/  @!P0 BRA `(.L_x_94) ;  /* 0x0000000400ac8947 */ /* 0x002fec0003800000 */
.L_x_112:
[----:B------:R-:W1:Y:S01]  /*5280*/  SYNCS.PHASECHK.TRANS64.TRYWAIT P0, [R9+URZ], R4 ;  /* 0x00000004090075a7 */ /* 0x000e62000800017f */
[----:B------:R-:W-:-:S05]  /*5290*/  VIADD R2, R7, 0x1 ;  /* 0x0000000107027836 */ /* 0x000fca0000000000 */
[----:B------:R-:W-:-:S04]  /*52a0*/  ISETP.NE.AND P1, PT, R2, 0x9, PT ;  /* 0x000000090200780c */ /* 0x000fc80003f25270 */
[----:B------:R-:W-:Y:S02]  /*52b0*/  SEL R3, RZ, 0x1, P1 ;  /* 0x00000001ff037807 */ /* 0x000fe40000800000 */
[----:B------:R-:W-:Y:S02]  /*52c0*/  SEL R7, R2, RZ, P1 ;  /* 0x000000ff02077207 */ /* 0x000fe40000800000 */
[----:B------:R-:W-:-:S03]  /*52d0*/  LOP3.LUT R8, R8, R3, RZ, 0x3c, !PT ;  /* 0x0000000308087212 */ /* 0x000fc600078e3cff */
[----:B0-----:R-:W-:Y:S01]  /*52e0*/  IMAD R6, R7, 0x8, R0 ;  /* 0x0000000807067824 */ /* 0x001fe200078e0200 */
[----:B------:R-:W-:Y:S01]  /*52f0*/  SHF.L.U32 R5, R8, 0x1f, RZ ;  /* 0x0000001f08057819 */ /* 0x000fe200000006ff */
[----:B-1----:R-:W-:Y:S06]  /*5300*/  @!P0 BRA `(.L_x_95) ;  /* 0x00000004009c8947 */ /* 0x002fec0003800000 */
.L_x_113:
        /* <DEDUP_REMOVED lines=9> */
.L_x_114:
[----:B------:R-:W1:Y:S01]  /*53a0*/  SYNCS.PHASECHK.TRANS64.TRYWAIT P0, [R9+URZ], R4 ;  /* 0x00000004090075a7 */ /* 0x000e62000800017f */
[----:B------:R-:W-:-:S05]  /*53b0*/  VIADD R2, R7, 0x1 ;  /* 0x0000000107027836 */ /* 0x000fca0000000000 */
[----:B------:R-:W-:-:S04]  /*53c0*/  ISETP.NE.AND P1, PT, R2, 0x9, PT ;  /* 0x000000090200780c */ /* 0x000fc80003f25270 */
[----:B------:R-:W-:Y:S02]  /*53d0*/  SEL R3, RZ, 0x1, P1 ;  /* 0x00000001ff037807 */ /* 0x000fe40000800000 */
[----:B------:R-:W-:Y:S02]  /*53e0*/  SEL R7, R2, RZ, P1 ;  /* 0x000000ff02077207 */ /* 0x000fe40000800000 */
[----:B------:R-:W-:-:S03]  /*53f0*/  LOP3.LUT R8, R8, R3, RZ, 0x3c, !PT ;  /* 0x0000000308087212 */ /* 0x000fc600078e3cff */
[----:B------:R-:W-:Y:S01]  /*5400*/  IMAD R10, R7, 0x8, R0 ;  /* 0x00000008070a7824 */ /* 0x000fe200078e0200 */
[----:B0-----:R-:W-:Y:S01]  /*5410*/  SHF.L.U32 R5, R8, 0x1f, RZ ;  /* 0x0000001f08057819 */ /* 0x001fe200000006ff */
[----:B-1----:R-:W-:Y:S06]  /*5420*/  @!P0 BRA `(.L_x_97) ;  /* 0x00000004007c8947 */ /* 0x002fec0003800000 */
.L_x_115:
[----:B------:R-:W1:Y:S01]  /*5430*/  SYNCS.PHASECHK.TRANS64.TRYWAIT P0, [R10+URZ], R5 ;  /* 0x000000050a0075a7 */ /* 0x000e62000800017f */
[----:B------:R-:W-:-:S05]  /*5440*/  VIADD R2, R7, 0x1 ;  /* 0x0000000107027836 */ /* 0x000fca0000000000 */
[----:B------:R-:W-:-:S04]  /*5450*/  ISETP.NE.AND P1, PT, R2, 0x9, PT ;  /* 0x000000090200780c */ /* 0x000fc80003f25270 */
[----:B------:R-:W-:Y:S02]  /*5460*/  SEL R3, RZ, 0x1, P1 ;  /* 0x00000001ff037807 */ /* 0x000fe40000800000 */
[----:B------:R-:W-:Y:S02]  /*5470*/  SEL R7, R2, RZ, P1 ;  /* 0x000000ff02077207 */ /* 0x000fe40000800000 */
[----:B0-----:R-:W-:-:S03]  /*5480*/  LOP3.LUT R9, R8, R3, RZ, 0x3c, !PT ;  /* 0x0000000308097212 */ /* 0x001fc600078e3cff */
[----:B------:R-:W-:Y:S01]  /*5490*/  IMAD R11, R7, 0x8, R0 ;  /* 0x00000008070b7824 */ /* 0x000fe200078e0200 */
[----:B------:R-:W-:Y:S01]  /*54a0*/  SHF.L.U32 R6, R9, 0x1f, RZ ;  /* 0x0000001f09067819 */ /* 0x000fe200000006ff */
[----:B-1----:R-:W-:Y:S06]  /*54b0*/  @!P0 BRA `(.L_x_98) ;  /* 0x00000004006c8947 */ /* 0x002fec0003800000 */
.L_x_116:
[----:B------:R-:W1:Y:S01]  /*54c0*/  SYNCS.PHASECHK.TRANS64.TRYWAIT P0, [R11+URZ], R6 ;  /* 0x000000060b0075a7 */ /* 0x000e62000800017f */
[----:B------:R-:W-:-:S05]  /*54d0*/  VIADD R2, R7, 0x1 ;  /* 0x0000000107027836 */ /* 0x000fca0000000000 */
[----:B------:R-:W-:-:S04]  /*54e0*/  ISETP.NE.AND P1, PT, R2, 0x9, PT ;  /* 0x000000090200780c */ /* 0x000fc80003f25270 */
[----:B------:R-:W-:Y:S02]  /*54f0*/  SEL R4, RZ, 0x1, P1 ;  /* 0x00000001ff047807 */ /* 0x000fe40000800000 */
[----:B------:R-:W-:Y:S02]  /*5500*/  SEL R3, R2, RZ, P1 ;  /* 0x000000ff02037207 */ /* 0x000fe40000800000 */
[----:B------:R-:W-:Y:S01]  /*5510*/  LOP3.LUT R4, R9, R4, RZ, 0x3c, !PT ;  /* 0x0000000409047212 */ /* 0x000fe200078e3cff */
[----:B-1----:R-:W-:Y:S06]  /*5520*/  @!P0 BRA `(.L_x_99) ;  /* 0x0000000400648947 */ /* 0x002fec0003800000 */
.L_x_117:
[----:B------:R-:W-:Y:S01]  /*5530*/  IMAD R3, R3, 0x8, R0 ;  /* 0x0000000803037824 */ /* 0x000fe200078e0200 */
[----:B------:R-:W-:-:S07]  /*5540*/  SHF.L.U32 R0, R4, 0x1f, RZ ;  /* 0x0000001f04007819 */ /* 0x000fce00000006ff */
.L_x_100:
[----:B--2---:R2:W3:Y:S02]  /*5550*/  SYNCS.PHASECHK.TRANS64.TRYWAIT P0, [R3+URZ], R0 ;  /* 0x00000000030075a7 */ /* 0x0044e4000800017f */
[----:B---3--:R-:W-:Y:S05]  /*5560*/  @!P0 NANOSLEEP.SYNCS 0x989680 ;  /* 0x009896800000895d */ /* 0x008fea0003900000 */
[----:B------:R-:W3:Y:S02]  /*5570*/  @!P0 SYNCS.PHASECHK.TRANS64 P0, [R3+URZ], R0 ;  /* 0x00000000030085a7 */ /* 0x000ee4000800007f */
[----:B---3--:R-:W-:Y:S05]  /*5580*/  @!P0 BRA `(.L_x_100) ;  /* 0xfffffffc00f08947 */ /* 0x008fea000383ffff */
.L_x_90:
[----:B------:R-:W-:Y:S05]  /*5590*/  BSYNC B0 ;  /* 0x0000000000007941 */ /* 0x000fea0003800000 */
.L_x_89:
[----:B------:R-:W-:Y:S05]  /*55a0*/  EXIT ;  /* 0x000000000000794d */ /* 0x000fea0003800000 */
.L_x_16:
[----:B0-----:R-:W-:-:S04]  /*55b0*/  IMAD.U32 R16, RZ, RZ, UR15 ;  /* 0x0000000fff107e24 */ /* 0x001fc8000f8e00ff */
[----:B------:R0:W2:Y:S03]  /*55c0*/  SYNCS.PHASECHK.TRANS64.TRYWAIT P0, [R16+URZ+-0x8], R7 ;  /* 0xfffff807100075a7 */ /* 0x0000a6000800017f */
[----:B--2---:R-:W-:Y:S05]  /*55d0*/  @!P0 NANOSLEEP.SYNCS 0x989680 ;  /* 0x009896800000895d */ /* 0x004fea0003900000 */
[----:B------:R-:W2:Y:S02]  /*55e0*/  @!P0 SYNCS.PHASECHK.TRANS64 P0, [R16+URZ+-0x8], R7 ;  /* 0xfffff807100085a7 */ /* 0x000ea4000800007f */
[----:B--2---:R-:W-:Y:S05]  /*55f0*/  @!P0 BRA `(.L_x_16) ;  /* 0xfffffffc00ec8947 */ /* 0x004fea000383ffff */
[----:B------:R-:W-:Y:S05]  /*5600*/  BRA `(.L_x_101) ;  /* 0xffffffbc00e47947 */ /* 0x000fea000383ffff */
.L_x_21:
[----:B--2---:R-:W-:-:S04]  /*5610*/  IMAD.U32 R16, RZ, RZ, UR6 ;  /* 0x00000006ff107e24 */ /* 0x004fc8000f8e00ff */
[----:B------:R2:W4:Y:S03]  /*5620*/  SYNCS.PHASECHK.TRANS64.TRYWAIT P0, [R16+URZ], R7 ;  /* 0x00000007100075a7 */ /* 0x000526000800017f */
[----:B----4-:R-:W-:Y:S05]  /*5630*/  @!P0 NANOSLEEP.SYNCS 0x989680 ;  /* 0x009896800000895d */ /* 0x010fea0003900000 */
[----:B------:R-:W4:Y:S02]  /*5640*/  @!P0 SYNCS.PHASECHK.TRANS64 P0, [R16+URZ], R7 ;  /* 0x00000007100085a7 */ /* 0x000f24000800007f */
[----:B----4-:R-:W-:Y:S05]  /*5650*/  @!P0 BRA `(.L_x_21) ;  /* 0xfffffffc00ec8947 */ /* 0x010fea000383ffff */
[----:B------:R-:W-:Y:S05]  /*5660*/  BRA `(.L_x_20) ;  /* 0xffffffc000507947 */ /* 0x000fea000383ffff */
.L_x_27:
[----:B--2---:R-:W-:-:S04]  /*5670*/  IMAD.U32 R17, RZ, RZ, UR9 ;  /* 0x00000009ff117e24 */ /* 0x004fc8000f8e00ff */
[----:B------:R2:W4:Y:S03]  /*5680*/  SYNCS.PHASECHK.TRANS64.TRYWAIT P0, [R17+URZ], R16 ;  /* 0x00000010110075a7 */ /* 0x000526000800017f */
[----:B----4-:R-:W-:Y:S05]  /*5690*/  @!P0 NANOSLEEP.SYNCS 0x989680 ;  /* 0x009896800000895d */ /* 0x010fea0003900000 */
[----:B------:R-:W4:Y:S02]  /*56a0*/  @!P0 SYNCS.PHASECHK.TRANS64 P0, [R17+URZ], R16 ;  /* 0x00000010110085a7 */ /* 0x000f24000800007f */
[----:B----4-:R-:W-:Y:S05]  /*56b0*/  @!P0 BRA `(.L_x_27) ;  /* 0xfffffffc00ec8947 */ /* 0x010fea000383ffff */
[----:B------:R-:W-:Y:S05]  /*56c0*/  BRA `(.L_x_26) ;  /* 0xffffffc400c87947 */ /* 0x000fea000383ffff */
.L_x_35:
[----:B0-----:R-:W-:-:S04]  /*56d0*/  IMAD.U32 R16, RZ, RZ, UR15 ;  /* 0x0000000fff107e24 */ /* 0x001fc8000f8e00ff */
[----:B------:R0:W2:Y:S03]  /*56e0*/  SYNCS.PHASECHK.TRANS64.TRYWAIT P0, [R16+URZ+0x8], R7 ;  /* 0x00000807100075a7 */ /* 0x0000a6000800017f */
[----:B--2---:R-:W-:Y:S05]  /*56f0*/  @!P0 NANOSLEEP.SYNCS 0x989680 ;  /* 0x009896800000895d */ /* 0x004fea0003900000 */
[----:B------:R-:W2:Y:S02]  /*5700*/  @!P0 SYNCS.PHASECHK.TRANS64 P0, [R16+URZ+0x8], R7 ;  /* 0x00000807100085a7 */ /* 0x000ea4000800007f */
[----:B--2---:R-:W-:Y:S05]  /*5710*/  @!P0 BRA `(.L_x_35) ;  /* 0xfffffffc00ec8947 */ /* 0x004fea000383ffff */
[----:B------:R-:W-:Y:S05]  /*5720*/  BRA `(.L_x_102) ;  /* 0xffffffd000007947 */ /* 0x000fea000383ffff */
.L_x_76:
[----:B------:R-:W-:Y:S01]  /*5730*/  BSSY B1, `(.L_x_103) ;  /* 0x0000006000017945 */ /* 0x000fe20003800000 */
[----:B------:R-:W-:-:S07]  /*5740*/  IMAD.MOV.U32 R7, RZ, RZ, -0x1 ;  /* 0xffffffffff077424 */ /* 0x000fce00078e00ff */
[----:B------:R-:W-:Y:S05]  /*5750*/  WARPSYNC.COLLECTIVE R7, `(.L_x_104) ;  /* 0x00000000070c7348 */ /* 0x000fea0003c00000 */
[----:B------:R-:W-:Y:S02]  /*5760*/  ELECT P1, UR62, PT ;  /* 0x00000000003e782f */ /* 0x000fe40003820000 */
[----:B------:R-:W-:Y:S01]  /*5770*/  MOV R7, UR62 ;  /* 0x0000003e00077c02 */ /* 0x000fe20008000f00 */
[----:B------:R-:W-:Y:S10]  /*5780*/  ENDCOLLECTIVE ;  /* 0x000000000000791b */ /* 0x000ff40003800000 */
.L_x_104:
[----:B------:R-:W-:Y:S05]  /*5790*/  BSYNC B1 ;  /* 0x0000000000017941 */ /* 0x000fea0003800000 */
.L_x_103:
[----:B------:R-:W-:Y:S05]  /*57a0*/  BRA `(.L_x_105) ;  /* 0xffffffec00207947 */ /* 0x000fea000383ffff */
.L_x_79:
[----:B0-----:R0:W1:Y:S02]  /*57b0*/  SYNCS.PHASECHK.TRANS64.TRYWAIT P1, [R16+URZ+0x48], R7 ;  /* 0x00004807100075a7 */ /* 0x001064000802017f */
[----:B-1----:R-:W-:Y:S05]  /*57c0*/  @!P1 NANOSLEEP.SYNCS 0x989680 ;  /* 0x009896800000995d */ /* 0x002fea0003900000 */
[----:B------:R-:W1:Y:S02]  /*57d0*/  @!P1 SYNCS.PHASECHK.TRANS64 P1, [R16+URZ+0x48], R7 ;  /* 0x00004807100095a7 */ /* 0x000e64000802007f */
[----:B-1----:R-:W-:Y:S05]  /*57e0*/  @!P1 BRA `(.L_x_79) ;  /* 0xfffffffc00f09947 */ /* 0x002fea000383ffff */
[----:B------:R-:W-:Y:S05]  /*57f0*/  BRA `(.L_x_106) ;  /* 0xffffffec00547947 */ /* 0x000fea000383ffff */
.L_x_88:
[----:B------:R-:W-:Y:S01]  /*5800*/  BSSY B0, `(.L_x_107) ;  /* 0x0000006000007945 */ /* 0x000fe20003800000 */
[----:B------:R-:W-:-:S07]  /*5810*/  IMAD.MOV.U32 R7, RZ, RZ, -0x1 ;  /* 0xffffffffff077424 */ /* 0x000fce00078e00ff */
[----:B------:R-:W-:Y:S05]  /*5820*/  WARPSYNC.COLLECTIVE R7, `(.L_x_108) ;  /* 0x00000000070c7348 */ /* 0x000fea0003c00000 */
[----:B------:R-:W-:Y:S02]  /*5830*/  ELECT P1, UR62, PT ;  /* 0x00000000003e782f */ /* 0x000fe40003820000 */
[----:B------:R-:W-:Y:S01]  /*5840*/  MOV R7, UR62 ;  /* 0x0000003e00077c02 */ /* 0x000fe20008000f00 */
[----:B------:R-:W-:Y:S10]  /*5850*/  ENDCOLLECTIVE ;  /* 0x000000000000791b */ /* 0x000ff40003800000 */
.L_x_108:
[----:B------:R-:W-:Y:S05]  /*5860*/  BSYNC B0 ;  /* 0x0000000000007941 */ /* 0x000fea0003800000 */
.L_x_107:
[----:B------:R-:W-:Y:S01]  /*5870*/  PLOP3.LUT P0, PT, P1, PT, PT, 0x80, 0x0 ;  /* 0x000000000000781c */ /* 0x000fe20000f0f070 */
[----:B------:R-:W-:-:S12]  /*5880*/  BRA `(.L_x_109) ;  /* 0xfffffff400e07947 */ /* 0x000fd8000383ffff */
.L_x_92:
[----:B0-----:R0:W1:Y:S02]  /*5890*/  SYNCS.PHASECHK.TRANS64.TRYWAIT P0, [R6+URZ], R3 ;  /* 0x00000003060075a7 */ /* 0x001064000800017f */
[----:B-1----:R-:W-:Y:S05]  /*58a0*/  @!P0 NANOSLEEP.SYNCS 0x989680 ;  /* 0x009896800000895d */ /* 0x002fea0003900000 */
[----:B------:R-:W1:Y:S02]  /*58b0*/  @!P0 SYNCS.PHASECHK.TRANS64 P0, [R6+URZ], R3 ;  /* 0x00000003060085a7 */ /* 0x000e64000800007f */
[----:B-1----:R-:W-:Y:S05]  /*58c0*/  @!P0 BRA `(.L_x_92) ;  /* 0xfffffffc00f08947 */ /* 0x002fea000383ffff */
[----:B------:R-:W-:Y:S05]  /*58d0*/  BRA `(.L_x_110) ;  /* 0xfffffff800207947 */ /* 0x000fea000383ffff */
.L_x_93:
[----:B0-----:R0:W1:Y:S02]  /*58e0*/  SYNCS.PHASECHK.TRANS64.TRYWAIT P0, [R7+URZ], R4 ;  /* 0x00000004070075a7 */ /* 0x001064000800017f */
[----:B-1----:R-:W-:Y:S05]  /*58f0*/  @!P0 NANOSLEEP.SYNCS 0x989680 ;  /* 0x009896800000895d */ /* 0x002fea0003900000 */
[----:B------:R-:W1:Y:S02]  /*5900*/  @!P0 SYNCS.PHASECHK.TRANS64 P0, [R7+URZ], R4 ;  /* 0x00000004070085a7 */ /* 0x000e64000800007f */
[----:B-1----:R-:W-:Y:S05]  /*5910*/  @!P0 BRA `(.L_x_93) ;  /* 0xfffffffc00f08947 */ /* 0x002fea000383ffff */
[----:B------:R-:W-:Y:S05]  /*5920*/  BRA `(.L_x_111) ;  /* 0xfffffff800307947 */ /* 0x000fea000383ffff */
.L_x_94:
[----:B0-----:R0:W1:Y:S02]  /*5930*/  SYNCS.PHASECHK.TRANS64.TRYWAIT P0, [R6+URZ], R5 ;  /* 0x00000005060075a7 */ /* 0x001064000800017f */
[----:B-1----:R-:W-:Y:S05]  /*5940*/  @!P0 NANOSLEEP.SYNCS 0x989680 ;  /* 0x009896800000895d */ /* 0x002fea0003900000 */
[----:B------:R-:W1:Y:S02]  /*5950*/  @!P0 SYNCS.PHASECHK.TRANS64 P0, [R6+URZ], R5 ;  /* 0x00000005060085a7 */ /* 0x000e64000800007f */
[----:B-1----:R-:W-:Y:S05]  /*5960*/  @!P0 BRA `(.L_x_94) ;  /* 0xfffffffc00f08947 */ /* 0x002fea000383ffff */
[----:B------:R-:W-:Y:S05]  /*5970*/  BRA `(.L_x_112) ;  /* 0xfffffff800407947 */ /* 0x000fea000383ffff */
.L_x_95:
[----:B0-----:R0:W1:Y:S02]  /*5980*/  SYNCS.PHASECHK.TRANS64.TRYWAIT P0, [R9+URZ], R4 ;  /* 0x00000004090075a7 */ /* 0x001064000800017f */
[----:B-1----:R-:W-:Y:S05]  /*5990*/  @!P0 NANOSLEEP.SYNCS 0x989680 ;  /* 0x009896800000895d */ /* 0x002fea0003900000 */
[----:B------:R-:W1:Y:S02]  /*59a0*/  @!P0 SYNCS.PHASECHK.TRANS64 P0, [R9+URZ], R4 ;  /* 0x00000004090085a7 */ /* 0x000e64000800007f */
[----:B-1----:R-:W-:Y:S05]  /*59b0*/  @!P0 BRA `(.L_x_95) ;  /* 0xfffffffc00f08947 */ /* 0x002fea000383ffff */
[----:B------:R-:W-:Y:S05]  /*59c0*/  BRA `(.L_x_113) ;  /* 0xfffffff800507947 */ /* 0x000fea000383ffff */
.L_x_96:
[----:B0-----:R0:W1:Y:S02]  /*59d0*/  SYNCS.PHASECHK.TRANS64.TRYWAIT P0, [R6+URZ], R5 ;  /* 0x00000005060075a7 */ /* 0x001064000800017f */
[----:B-1----:R-:W-:Y:S05]  /*59e0*/  @!P0 NANOSLEEP.SYNCS 0x989680 ;  /* 0x009896800000895d */ /* 0x002fea0003900000 */
[----:B------:R-:W1:Y:S02]  /*59f0*/  @!P0 SYNCS.PHASECHK.TRANS64 P0, [R6+URZ], R5 ;  /* 0x00000005060085a7 */ /* 0x000e64000800007f */
[----:B-1----:R-:W-:Y:S05]  /*5a00*/  @!P0 BRA `(.L_x_96) ;  /* 0xfffffffc00f08947 */ /* 0x002fea000383ffff */
[----:B------:R-:W-:Y:S05]  /*5a10*/  BRA `(.L_x_114) ;  /* 0xfffffff800607947 */ /* 0x000fea000383ffff */
.L_x_97:
[----:B0-----:R0:W1:Y:S02]  /*5a20*/  SYNCS.PHASECHK.TRANS64.TRYWAIT P0, [R9+URZ], R4 ;  /* 0x00000004090075a7 */ /* 0x001064000800017f */
[----:B-1----:R-:W-:Y:S05]  /*5a30*/  @!P0 NANOSLEEP.SYNCS 0x989680 ;  /* 0x009896800000895d */ /* 0x002fea0003900000 */
[----:B------:R-:W1:Y:S02]  /*5a40*/  @!P0 SYNCS.PHASECHK.TRANS64 P0, [R9+URZ], R4 ;  /* 0x00000004090085a7 */ /* 0x000e64000800007f */
[----:B-1----:R-:W-:Y:S05]  /*5a50*/  @!P0 BRA `(.L_x_97) ;  /* 0xfffffffc00f08947 */ /* 0x002fea000383ffff */
[----:B------:R-:W-:Y:S05]  /*5a60*/  BRA `(.L_x_115) ;  /* 0xfffffff800707947 */ /* 0x000fea000383ffff */
.L_x_98:
[----:B0-----:R0:W1:Y:S02]  /*5a70*/  SYNCS.PHASECHK.TRANS64.TRYWAIT P0, [R10+URZ], R5 ;  /* 0x000000050a0075a7 */ /* 0x001064000800017f */
[----:B-1----:R-:W-:Y:S05]  /*5a80*/  @!P0 NANOSLEEP.SYNCS 0x989680 ;  /* 0x009896800000895d */ /* 0x002fea0003900000 */
[----:B------:R-:W1:Y:S02]  /*5a90*/  @!P0 SYNCS.PHASECHK.TRANS64 P0, [R10+URZ], R5 ;  /* 0x000000050a0085a7 */ /* 0x000e64000800007f */
[----:B-1----:R-:W-:Y:S05]  /*5aa0*/  @!P0 BRA `(.L_x_98) ;  /* 0xfffffffc00f08947 */ /* 0x002fea000383ffff */
[----:B------:R-:W-:Y:S05]  /*5ab0*/  BRA `(.L_x_116) ;  /* 0xfffffff800807947 */ /* 0x000fea000383ffff */
.L_x_99:
[----:B-1----:R1:W2:Y:S02]  /*5ac0*/  SYNCS.PHASECHK.TRANS64.TRYWAIT P0, [R11+URZ], R6 ;  /* 0x000000060b0075a7 */ /* 0x0022a4000800017f */
[----:B--2---:R-:W-:Y:S05]  /*5ad0*/  @!P0 NANOSLEEP.SYNCS 0x989680 ;  /* 0x009896800000895d */ /* 0x004fea0003900000 */
[----:B------:R-:W2:Y:S02]  /*5ae0*/  @!P0 SYNCS.PHASECHK.TRANS64 P0, [R11+URZ], R6 ;  /* 0x000000060b0085a7 */ /* 0x000ea4000800007f */
[----:B--2---:R-:W-:Y:S05]  /*5af0*/  @!P0 BRA `(.L_x_99) ;  /* 0xfffffffc00f08947 */ /* 0x004fea000383ffff */
[----:B------:R-:W-:Y:S05]  /*5b00*/  BRA `(.L_x_117) ;  /* 0xfffffff800887947 */ /* 0x000fea000383ffff */
.L_x_118:
[----:B------:R-:W-:-:S00]  /*5b10*/  BRA `(.L_x_118) ;  /* 0xfffffffc00fc7947 */ /* 0x000fc0000383ffff */
[----:B------:R-:W-:-:S00]  /*5b20*/  NOP ;  /* 0x0000000000007918 */ /* 0x000fc00000000000 */
        /* <DEDUP_REMOVED lines=13> */
.L_x_119:


//--------------------- .nv.shared._ZN7cutlass13device_kernelINS_4gemm6kernel13GemmUniversalIN4cute5tupleIJiiiiEEENS1_10collective13CollectiveMmaINS1_37MainloopSm90TmaGmmaWarpSpecializedFP8ILi9ENS5_IJNS4_1CILi1EEESB_SB_EEENS1_32KernelTmaWarpSpecializedPingpongEEENS5_IJNSA_ILi64EEENSA_ILi32EEENSA_ILi256EEEEEENS_12float_e4m3_tENS5_IJlSB_lEEESJ_SK_NS4_8TiledMMAINS4_8MMA_AtomIJNS4_4SM904GMMA30MMA_64x32x32_F32E4M3E4M3_SS_TNILNSO_7ScaleInE1ELSQ_1EEEEEENS4_6LayoutISC_NS5_IJNSA_ILi0EEESU_SU_EEEEENS5_IJNS4_10UnderscoreESX_SX_EEEEENS4_13SM90_TMA_LOADENS4_14ComposedLayoutINS4_7SwizzleILi3ELi4ELi3EEENS4_18smem_ptr_flag_bitsILi8EEENST_INS5_IJNSA_ILi8EEENSA_ILi128EEEEEENS5_IJS17_SB_EEEEEEEvNS4_8identityES10_S1B_vS1C_EENS_8epilogue10collective6detail29Sm90TmaWarpSpecializedAdapterINS1F_15DefaultEpilogueISJ_SK_SK_NS1E_6thread17LinearCombinationISJ_Li1EffLNS1J_9ScaleType4KindE0ELNS_15FloatRoundStyleE2ESJ_EENS1_15EpilogueDefaultEEEEEvvEEEEvNT_6ParamsE --------------------------
	.section	.nv.shared._ZN7cutlass13device_kernelINS_4gemm6kernel13GemmUniversalIN4cute5tupleIJiiiiEEENS1_10collective13CollectiveMmaINS1_37MainloopSm90TmaGmmaWarpSpecializedFP8ILi9ENS5_IJNS4_1CILi1EEESB_SB_EEENS1_32KernelTmaWarpSpecializedPingpongEEENS5_IJNSA_ILi64EEENSA_ILi32EEENSA_ILi256EEEEEENS_12float_e4m3_tENS5_IJlSB_lEEESJ_SK_NS4_8TiledMMAINS4_8MMA_AtomIJNS4_4SM904GMMA30MMA_64x32x32_F32E4M3E4M3_SS_TNILNSO_7ScaleInE1ELSQ_1EEEEEENS4_6LayoutISC_NS5_IJNSA_ILi0EEESU_SU_EEEEENS5_IJNS4_10UnderscoreESX_SX_EEEEENS4_13SM90_TMA_LOADENS4_14ComposedLayoutINS4_7SwizzleILi3ELi4ELi3EEENS4_18smem_ptr_flag_bitsILi8EEENST_INS5_IJNSA_ILi8EEENSA_ILi128EEEEEENS5_IJS17_SB_EEEEEEEvNS4_8identityES10_S1B_vS1C_EENS_8epilogue10collective6detail29Sm90TmaWarpSpecializedAdapterINS1F_15DefaultEpilogueISJ_SK_SK_NS1E_6thread17LinearCombinationISJ_Li1EffLNS1J_9ScaleType4KindE0ELNS_15FloatRoundStyleE2ESJ_EENS1_15EpilogueDefaultEEEEEvvEEEEvNT_6ParamsE,"aw",@nobits
	.sectionflags	@""
	.align	16
	.zero		1024


//--------------------- .nv.shared.reserved.0     --------------------------
	.section	.nv.shared.reserved.0,"aw",@nobits
	.weak		__nv_reservedSMEM_offset_0_alias
	.size		__nv_reservedSMEM_offset_0_alias, 0, 0
	.other		__nv_reservedSMEM_offset_0_alias,@"STO_CUDA_RESERVED_SHARED STV_DEFAULT"
__nv_reservedSMEM_offset_0_alias:
	.zero		0


//--------------------- .nv.global                --------------------------
	.section	.nv.global,"aw",@nobits
.nv.global:
	.type		_ZN40_INTERNAL_ea7bea44_4_k_cu_f33fff25_111114cute1_E,@object
	.size		_ZN40_INTERNAL_ea7bea44_4_k_cu_f33fff25_111114cute1_E,(_ZN40_INTERNAL_ea7bea44_4_k_cu_f33fff25_111114cuda3std3__45__cpo6cbeginE - _ZN40_INTERNAL_ea7bea44_4_k_cu_f33fff25_111114cute1_E)
_ZN40_INTERNAL_ea7bea44_4_k_cu_f33fff25_111114cute1_E:
	.zero		1
	.type		_ZN40_INTERNAL_ea7bea44_4_k_cu_f33fff25_111114cuda3std3__45__cpo6cbeginE,@object
	.size		_ZN40_INTERNAL_ea7bea44_4_k_cu_f33fff25_111114cuda3std3__45__cpo6cbeginE,(_ZN40_INTERNAL_ea7bea44_4_k_cu_f33fff25_111114cuda3std3__48in_placeE - _ZN40_INTERNAL_ea7bea44_4_k_cu_f33fff25_111114cuda3std3__45__cpo6cbeginE)
_ZN40_INTERNAL_ea7bea44_4_k_cu_f33fff25_111114cuda3std3__45__cpo6cbeginE:
	.zero		1
	.type		_ZN40_INTERNAL_ea7bea44_4_k_cu_f33fff25_111114cuda3std3__48in_placeE,@object
	.size		_ZN40_INTERNAL_ea7bea44_4_k_cu_f33fff25_111114cuda3std3__48in_placeE,(_ZN40_INTERNAL_ea7bea44_4_k_cu_f33fff25_111114cuda3std6ranges3__45__cpo9iter_moveE - _ZN40_INTERNAL_ea7bea44_4_k_cu_f33fff25_111114cuda3std3__48in_placeE)
_ZN40_INTERNAL_ea7bea44_4_k_cu_f33fff25_111114cuda3std3__48in_placeE:
	.zero		1
	.type		_ZN40_INTERNAL_ea7bea44_4_k_cu_f33fff25_111114cuda3std6ranges3__45__cpo9iter_moveE,@object
	.size		_ZN40_INTERNAL_ea7bea44_4_k_cu_f33fff25_111114cuda3std6ranges3__45__cpo9iter_moveE,(_ZN40_INTERNAL_ea7bea44_4_k_cu_f33fff25_111114cuda3std3__45__cpo5beginE - _ZN40_INTERNAL_ea7bea44_4_k_cu_f33fff25_111114cuda3std6ranges3__45__cpo9iter_moveE)
_ZN40_INTERNAL_ea7bea44_4_k_cu_f33fff25_111114cuda3std6ranges3__45__cpo9iter_moveE:
	.zero		1
	.type		_ZN40_INTERNAL_ea7bea44_4_k_cu_f33fff25_111114cuda3std3__45__cpo5beginE,@object
	.size		_ZN40_INTERNAL_ea7bea44_4_k_cu_f33fff25_111114cuda3std3__45__cpo5beginE,(_ZN40_INTERNAL_ea7bea44_4_k_cu_f33fff25_111114cuda3std3__442_GLOBAL__N__ea7bea44_4_k_cu_f33fff25_111116ignoreE - _ZN40_INTERNAL_ea7bea44_4_k_cu_f33fff25_111114cuda3std3__45__cpo5beginE)
_ZN40_INTERNAL_ea7bea44_4_k_cu_f33fff25_111114cuda3std3__45__cpo5beginE:
	.zero		1
	.type		_ZN40_INTERNAL_ea7bea44_4_k_cu_f33fff25_111114cuda3std3__442_GLOBAL__N__ea7bea44_4_k_cu_f33fff25_111116ignoreE,@object
	.size		_ZN40_INTERNAL_ea7bea44_4_k_cu_f33fff25_111114cuda3std3__442_GLOBAL__N__ea7bea44_4_k_cu_f33fff25_111116ignoreE,(_ZN40_INTERNAL_ea7bea44_4_k_cu_f33fff25_111114cute7productE - _ZN40_INTERNAL_ea7bea44_4_k_cu_f33fff25_111114cuda3std3__442_GLOBAL__N__ea7bea44_4_k_cu_f33fff25_111116ignoreE)
_ZN40_INTERNAL_ea7bea44_4_k_cu_f33fff25_111114cuda3std3__442_GLOBAL__N__ea7bea44_4_k_cu_f33fff25_111116ignoreE:
	.zero		1
	.type		_ZN40_INTERNAL_ea7bea44_4_k_cu_f33fff25_111114cute7productE,@object
	.size		_ZN40_INTERNAL_ea7bea44_4_k_cu_f33fff25_111114cute7productE,(_ZN40_INTERNAL_ea7bea44_4_k_cu_f33fff25_111114cuda3std3__45__cpo3endE - _ZN40_INTERNAL_ea7bea44_4_k_cu_f33fff25_111114cute7productE)
_ZN40_INTERNAL_ea7bea44_4_k_cu_f33fff25_111114cute7productE:
	.zero		1
	.type		_ZN40_INTERNAL_ea7bea44_4_k_cu_f33fff25_111114cuda3std3__45__cpo3endE,@object
	.size		_ZN40_INTERNAL_ea7bea44_4_k_cu_f33fff25_111114cuda3std3__45__cpo3endE,(_ZN40_INTERNAL_ea7bea44_4_k_cu_f33fff25_111114cuda3std3__419piecewise_constructE - _ZN40_INTERNAL_ea7bea44_4_k_cu_f33fff25_111114cuda3std3__45__cpo3endE)
_ZN40_INTERNAL_ea7bea44_4_k_cu_f33fff25_111114cuda3std3__45__cpo3endE:
	.zero		1
	.type		_ZN40_INTERNAL_ea7bea44_4_k_cu_f33fff25_111114cuda3std3__419piecewise_constructE,@object
	.size		_ZN40_INTERNAL_ea7bea44_4_k_cu_f33fff25_111114cuda3std3__419piecewise_constructE,(_ZN40_INTERNAL_ea7bea44_4_k_cu_f33fff25_111114cuda3std3__45__cpo4cendE - _ZN40_INTERNAL_ea7bea44_4_k_cu_f33fff25_111114cuda3std3__419piecewise_constructE)
_ZN40_INTERNAL_ea7bea44_4_k_cu_f33fff25_111114cuda3std3__419piecewise_constructE:
	.zero		1
	.type		_ZN40_INTERNAL_ea7bea44_4_k_cu_f33fff25_111114cuda3std3__45__cpo4cendE,@object
	.size		_ZN40_INTERNAL_ea7bea44_4_k_cu_f33fff25_111114cuda3std3__45__cpo4cendE,(_ZN40_INTERNAL_ea7bea44_4_k_cu_f33fff25_111114cuda3std6ranges3__45__cpo4swapE - _ZN40_INTERNAL_ea7bea44_4_k_cu_f33fff25_111114cuda3std3__45__cpo4cendE)
_ZN40_INTERNAL_ea7bea44_4_k_cu_f33fff25_111114cuda3std3__45__cpo4cendE:
	.zero		1
	.type		_ZN40_INTERNAL_ea7bea44_4_k_cu_f33fff25_111114cuda3std6ranges3__45__cpo4swapE,@object
	.size		_ZN40_INTERNAL_ea7bea44_4_k_cu_f33fff25_111114cuda3std6ranges3__45__cpo4swapE,(.L_7 - _ZN40_INTERNAL_ea7bea44_4_k_cu_f33fff25_111114cuda3std6ranges3__45__cpo4swapE)
_ZN40_INTERNAL_ea7bea44_4_k_cu_f33fff25_111114cuda3std6ranges3__45__cpo4swapE:
	.zero		1
.L_7:


//--------------------- .nv.constant0._ZN7cutlass13device_kernelINS_4gemm6kernel13GemmUniversalIN4cute5tupleIJiiiiEEENS1_10collective13CollectiveMmaINS1_37MainloopSm90TmaGmmaWarpSpecializedFP8ILi9ENS5_IJNS4_1CILi1EEESB_SB_EEENS1_32KernelTmaWarpSpecializedPingpongEEENS5_IJNSA_ILi64EEENSA_ILi32EEENSA_ILi256EEEEEENS_12float_e4m3_tENS5_IJlSB_lEEESJ_SK_NS4_8TiledMMAINS4_8MMA_AtomIJNS4_4SM904GMMA30MMA_64x32x32_F32E4M3E4M3_SS_TNILNSO_7ScaleInE1ELSQ_1EEEEEENS4_6LayoutISC_NS5_IJNSA_ILi0EEESU_SU_EEEEENS5_IJNS4_10UnderscoreESX_SX_EEEEENS4_13SM90_TMA_LOADENS4_14ComposedLayoutINS4_7SwizzleILi3ELi4ELi3EEENS4_18smem_ptr_flag_bitsILi8EEENST_INS5_IJNSA_ILi8EEENSA_ILi128EEEEEENS5_IJS17_SB_EEEEEEEvNS4_8identityES10_S1B_vS1C_EENS_8epilogue10collective6detail29Sm90TmaWarpSpecializedAdapterINS1F_15DefaultEpilogueISJ_SK_SK_NS1E_6thread17LinearCombinationISJ_Li1EffLNS1J_9ScaleType4KindE0ELNS_15FloatRoundStyleE2ESJ_EENS1_15EpilogueDefaultEEEEEvvEEEEvNT_6ParamsE --------------------------
	.section	.nv.constant0._ZN7cutlass13device_kernelINS_4gemm6kernel13GemmUniversalIN4cute5tupleIJiiiiEEENS1_10collective13CollectiveMmaINS1_37MainloopSm90TmaGmmaWarpSpecializedFP8ILi9ENS5_IJNS4_1CILi1EEESB_SB_EEENS1_32KernelTmaWarpSpecializedPingpongEEENS5_IJNSA_ILi64EEENSA_ILi32EEENSA_ILi256EEEEEENS_12float_e4m3_tENS5_IJlSB_lEEESJ_SK_NS4_8TiledMMAINS4_8MMA_AtomIJNS4_4SM904GMMA30MMA_64x32x32_F32E4M3E4M3_SS_TNILNSO_7ScaleInE1ELSQ_1EEEEEENS4_6LayoutISC_NS5_IJNSA_ILi0EEESU_SU_EEEEENS5_IJNS4_10UnderscoreESX_SX_EEEEENS4_13SM90_TMA_LOADENS4_14ComposedLayoutINS4_7SwizzleILi3ELi4ELi3EEENS4_18smem_ptr_flag_bitsILi8EEENST_INS5_IJNSA_ILi8EEENSA_ILi128EEEEEENS5_IJS17_SB_EEEEEEEvNS4_8identityES10_S1B_vS1C_EENS_8epilogue10collective6detail29Sm90TmaWarpSpecializedAdapterINS1F_15DefaultEpilogueISJ_SK_SK_NS1E_6thread17LinearCombinationISJ_Li1EffLNS1J_9ScaleType4KindE0ELNS_15FloatRoundStyleE2ESJ_EENS1_15EpilogueDefaultEEEEEvvEEEEvNT_6ParamsE,"a",@progbits
	.sectionflags	@""
	.align	4
.nv.constant0._ZN7cutlass13device_kernelINS_4gemm6kernel13GemmUniversalIN4cute5tupleIJiiiiEEENS1_10collective13CollectiveMmaINS1_37MainloopSm90TmaGmmaWarpSpecializedFP8ILi9ENS5_IJNS4_1CILi1EEESB_SB_EEENS1_32KernelTmaWarpSpecializedPingpongEEENS5_IJNSA_ILi64EEENSA_ILi32EEENSA_ILi256EEEEEENS_12float_e4m3_tENS5_IJlSB_lEEESJ_SK_NS4_8TiledMMAINS4_8MMA_AtomIJNS4_4SM904GMMA30MMA_64x32x32_F32E4M3E4M3_SS_TNILNSO_7ScaleInE1ELSQ_1EEEEEENS4_6LayoutISC_NS5_IJNSA_ILi0EEESU_SU_EEEEENS5_IJNS4_10UnderscoreESX_SX_EEEEENS4_13SM90_TMA_LOADENS4_14ComposedLayoutINS4_7SwizzleILi3ELi4ELi3EEENS4_18smem_ptr_flag_bitsILi8EEENST_INS5_IJNSA_ILi8EEENSA_ILi128EEEEEENS5_IJS17_SB_EEEEEEEvNS4_8identityES10_S1B_vS1C_EENS_8epilogue10collective6detail29Sm90TmaWarpSpecializedAdapterINS1F_15DefaultEpilogueISJ_SK_SK_NS1E_6thread17LinearCombinationISJ_Li1EffLNS1J_9ScaleType4KindE0ELNS_15FloatRoundStyleE2ESJ_EENS1_15EpilogueDefaultEEEEEvvEEEEvNT_6ParamsE:
	.zero		1664


//--------------------- SYMBOLS --------------------------

	.type		.nv.reservedSmem.offset0,@object
	.size		.nv.reservedSmem.offset0,0x4
